// auto-generated by cutlass_sweep.gemm — config: {"arch": "sm_100", "cluster_m": 2, "cluster_n": 1, "dtype": "int8", "dtype_b": "int8", "layout": "nt", "stages": 0, "tile_k": 32, "tile_m": 64, "tile_n": 96}
#include "cutlass/cutlass.h"
#include "cutlass/gemm/collective/collective_builder.hpp"
#include "cutlass/gemm/device/gemm_universal_adapter.h"
#include "cutlass/gemm/kernel/gemm_universal.hpp"
#include "cutlass/epilogue/collective/collective_builder.hpp"

using ElemA = int8_t;
using ElemB = int8_t;
using ElemCD = int8_t;
using Acc  = int32_t;
using TileShape    = cute::Shape<cute::_64, cute::_96, cute::_32>;
using ClusterShape = cute::Shape<cute::_2, cute::_1, cute::_1>;

using CollectiveEpilogue = typename cutlass::epilogue::collective::CollectiveBuilder<
    cutlass::arch::Sm100, cutlass::arch::OpClassTensorOp,
    TileShape, ClusterShape,
    cutlass::epilogue::collective::EpilogueTileAuto,
    Acc, Acc,
    ElemCD, cutlass::layout::RowMajor, 128 / cutlass::sizeof_bits<ElemCD>::value,
    ElemCD, cutlass::layout::RowMajor, 128 / cutlass::sizeof_bits<ElemCD>::value,
    cutlass::epilogue::collective::EpilogueScheduleAuto
  >::CollectiveOp;

using CollectiveMainloop = typename cutlass::gemm::collective::CollectiveBuilder<
    cutlass::arch::Sm100, cutlass::arch::OpClassTensorOp,
    ElemA, cutlass::layout::RowMajor, 128 / cutlass::sizeof_bits<ElemA>::value,
    ElemB, cutlass::layout::ColumnMajor, 128 / cutlass::sizeof_bits<ElemB>::value,
    Acc,
    TileShape, ClusterShape,
    cutlass::gemm::collective::StageCountAutoCarveout<static_cast<int>(sizeof(typename CollectiveEpilogue::SharedStorage))>,
    cutlass::gemm::collective::KernelScheduleAuto
  >::CollectiveOp;

using GemmKernel = cutlass::gemm::kernel::GemmUniversal<
    cute::Shape<int,int,int,int>,
    CollectiveMainloop,
    CollectiveEpilogue
>;
using Gemm = cutlass::gemm::device::GemmUniversalAdapter<GemmKernel>;

// Force the device kernel symbol into the cubin without needing a host main.
auto* _anchor = &cutlass::device_kernel<GemmKernel>;


// ===== COMPILED SASS (sm_100a) =====

	.target	sm_100a

	.elftype	@"ET_EXEC"


//--------------------- .note.nv.tkinfo           --------------------------
	.section	.note.nv.tkinfo,"",@"SHT_NOTE"
	.sectionflags	@"SHF_NOTE_NV_TKINFO"
	.tkinfo
        /*0018*/ 	.word	0x00000002
        /*0030*/ 	.string	""
        /*0030*/ 	.string	"ptxas"
        /*0030*/ 	.string	"Cuda compilation tools, release 13.0, V13.0.88"
        /*0030*/ 	.string	"Build cuda_13.0.r13.0/compiler.36424714_0"
        /*0030*/ 	.string	"-arch sm_100a -m 64 "



//--------------------- .note.nv.cuinfo           --------------------------
	.section	.note.nv.cuinfo,"",@"SHT_NOTE"
	.sectionflags	@"SHF_NOTE_NV_CUINFO"
        /*0018*/ 	.short	0x0002
        /*001a*/ 	.short	0x0064
        /*001c*/ 	.short	0x0082
	.zero		2


//--------------------- .nv.info                  --------------------------
	.section	.nv.info,"",@"SHT_CUDA_INFO"
	.align	4


	//----- nvinfo : EIATTR_REGCOUNT
	.align		4
        /*0000*/ 	.byte	0x04, 0x2f
        /*0002*/ 	.short	(.L_19 - .L_18)
	.align		4
.L_18:
        /*0004*/ 	.word	index@(_ZN7cutlass13device_kernelINS_4gemm6kernel13GemmUniversalIN4cute5tupleIJiiiiEEENS1_10collective13CollectiveMmaINS1_35MainloopSm100TmaUmmaWarpSpecializedILi42ELi2ELi4ENS5_IJNS4_1CILi2EEENSA_ILi1EEESC_EEEEENS5_IJNSA_ILi64EEENSA_ILi96EEENSA_ILi32EEEEEEaNS5_IJlSC_lEEEaSJ_NS4_8TiledMMAINS4_8MMA_AtomIJNS4_15SM100_MMA_S8_SSIaaiLi64ELi96ELNS4_4UMMA5MajorE0ELSO_0ELNSN_8SaturateE0EEEEEENS4_6LayoutINS5_IJSC_SC_SC_EEENS5_IJNSA_ILi0EEESU_SU_EEEEENS5_IJNS4_10UnderscoreESX_SX_EEEEENS4_13SM90_TMA_LOADENS4_14ComposedLayoutINS4_7SwizzleILi1ELi4ELi3EEENS4_18smem_ptr_flag_bitsILi8EEENSS_INS5_IJNSA_ILi8EEESH_EEENS5_IJSH_SC_EEEEEEEvNS4_8identityENS4_23SM90_TMA_LOAD_MULTICASTES1A_vS1B_EENS_8epilogue10collective18CollectiveEpilogueINS1E_23Sm100TmaWarpSpecializedILi1ELi1ELi48ELb0ELb0EEEJSI_NS5_IJNSS_ISF_SC_EENSS_ISG_SC_EEEEEaSJ_aSJ_NS1E_6fusion15FusionCallbacksIS1I_NS1M_17LinearCombinationIaiaiLNS_15FloatRoundStyleE2EEESI_S1L_JEEENS4_5SM1004TMEM4LOAD26SM100_TMEM_LOAD_16dp32b16xES10_S1A_NS4_39AutoVectorizingCopyWithAssumedAlignmentILi128EEENS4_14SM90_TMA_STOREES1A_S1X_S1X_EEEvvEEEEvNT_6ParamsE)
        /*0008*/ 	.word	0x00000079


	//----- nvinfo : EIATTR_FRAME_SIZE
	.align		4
.L_19:
        /*000c*/ 	.byte	0x04, 0x11
        /*000e*/ 	.short	(.L_21 - .L_20)
	.align		4
.L_20:
        /*0010*/ 	.word	index@($__internal_2_$__cuda_sm10x_tcgen05_guardrail_trap_unallocated_columns_being_dealloced)
        /*0014*/ 	.word	0x00000000


	//----- nvinfo : EIATTR_FRAME_SIZE
	.align		4
.L_21:
        /*0018*/ 	.byte	0x04, 0x11
        /*001a*/ 	.short	(.L_23 - .L_22)
	.align		4
.L_22:
        /*001c*/ 	.word	index@($__internal_1_$__cuda_sm10x_tcgen05_guardrail_trap_phase_invalid_during_alloc)
        /*0020*/ 	.word	0x00000000


	//----- nvinfo : EIATTR_FRAME_SIZE
	.align		4
.L_23:
        /*0024*/ 	.byte	0x04, 0x11
        /*0026*/ 	.short	(.L_25 - .L_24)
	.align		4
.L_24:
        /*0028*/ 	.word	index@($__internal_0_$__cuda_sm10x_tcgen05_guardrail_trap_col_being_dealloced_not_returned_by_alloc)
        /*002c*/ 	.word	0x00000000


	//----- nvinfo : EIATTR_FRAME_SIZE
	.align		4
.L_25:
        /*0030*/ 	.byte	0x04, 0x11
        /*0032*/ 	.short	(.L_27 - .L_26)
	.align		4
.L_26:
        /*0034*/ 	.word	index@(_ZN7cutlass13device_kernelINS_4gemm6kernel13GemmUniversalIN4cute5tupleIJiiiiEEENS1_10collective13CollectiveMmaINS1_35MainloopSm100TmaUmmaWarpSpecializedILi42ELi2ELi4ENS5_IJNS4_1CILi2EEENSA_ILi1EEESC_EEEEENS5_IJNSA_ILi64EEENSA_ILi96EEENSA_ILi32EEEEEEaNS5_IJlSC_lEEEaSJ_NS4_8TiledMMAINS4_8MMA_AtomIJNS4_15SM100_MMA_S8_SSIaaiLi64ELi96ELNS4_4UMMA5MajorE0ELSO_0ELNSN_8SaturateE0EEEEEENS4_6LayoutINS5_IJSC_SC_SC_EEENS5_IJNSA_ILi0EEESU_SU_EEEEENS5_IJNS4_10UnderscoreESX_SX_EEEEENS4_13SM90_TMA_LOADENS4_14ComposedLayoutINS4_7SwizzleILi1ELi4ELi3EEENS4_18smem_ptr_flag_bitsILi8EEENSS_INS5_IJNSA_ILi8EEESH_EEENS5_IJSH_SC_EEEEEEEvNS4_8identityENS4_23SM90_TMA_LOAD_MULTICASTES1A_vS1B_EENS_8epilogue10collective18CollectiveEpilogueINS1E_23Sm100TmaWarpSpecializedILi1ELi1ELi48ELb0ELb0EEEJSI_NS5_IJNSS_ISF_SC_EENSS_ISG_SC_EEEEEaSJ_aSJ_NS1E_6fusion15FusionCallbacksIS1I_NS1M_17LinearCombinationIaiaiLNS_15FloatRoundStyleE2EEESI_S1L_JEEENS4_5SM1004TMEM4LOAD26SM100_TMEM_LOAD_16dp32b16xES10_S1A_NS4_39AutoVectorizingCopyWithAssumedAlignmentILi128EEENS4_14SM90_TMA_STOREES1A_S1X_S1X_EEEvvEEEEvNT_6ParamsE)
        /*0038*/ 	.word	0x00000000


	//----- nvinfo : EIATTR_MIN_STACK_SIZE
	.align		4
.L_27:
        /*003c*/ 	.byte	0x04, 0x12
        /*003e*/ 	.short	(.L_29 - .L_28)
	.align		4
.L_28:
        /*0040*/ 	.word	index@(_ZN7cutlass13device_kernelINS_4gemm6kernel13GemmUniversalIN4cute5tupleIJiiiiEEENS1_10collective13CollectiveMmaINS1_35MainloopSm100TmaUmmaWarpSpecializedILi42ELi2ELi4ENS5_IJNS4_1CILi2EEENSA_ILi1EEESC_EEEEENS5_IJNSA_ILi64EEENSA_ILi96EEENSA_ILi32EEEEEEaNS5_IJlSC_lEEEaSJ_NS4_8TiledMMAINS4_8MMA_AtomIJNS4_15SM100_MMA_S8_SSIaaiLi64ELi96ELNS4_4UMMA5MajorE0ELSO_0ELNSN_8SaturateE0EEEEEENS4_6LayoutINS5_IJSC_SC_SC_EEENS5_IJNSA_ILi0EEESU_SU_EEEEENS5_IJNS4_10UnderscoreESX_SX_EEEEENS4_13SM90_TMA_LOADENS4_14ComposedLayoutINS4_7SwizzleILi1ELi4ELi3EEENS4_18smem_ptr_flag_bitsILi8EEENSS_INS5_IJNSA_ILi8EEESH_EEENS5_IJSH_SC_EEEEEEEvNS4_8identityENS4_23SM90_TMA_LOAD_MULTICASTES1A_vS1B_EENS_8epilogue10collective18CollectiveEpilogueINS1E_23Sm100TmaWarpSpecializedILi1ELi1ELi48ELb0ELb0EEEJSI_NS5_IJNSS_ISF_SC_EENSS_ISG_SC_EEEEEaSJ_aSJ_NS1E_6fusion15FusionCallbacksIS1I_NS1M_17LinearCombinationIaiaiLNS_15FloatRoundStyleE2EEESI_S1L_JEEENS4_5SM1004TMEM4LOAD26SM100_TMEM_LOAD_16dp32b16xES10_S1A_NS4_39AutoVectorizingCopyWithAssumedAlignmentILi128EEENS4_14SM90_TMA_STOREES1A_S1X_S1X_EEEvvEEEEvNT_6ParamsE)
        /*0044*/ 	.word	0x00000000
.L_29:


//--------------------- .nv.compat                --------------------------
	.section	.nv.compat,"",@"SHT_CUDA_COMPAT_INFO"
	.align	4
        /*0000*/ 	.byte	0x02, 0x09, 0x01, 0x00, 0x02, 0x02, 0x03, 0x00, 0x02, 0x05, 0x06, 0x00, 0x03, 0x07, 0x01, 0x01
        /*0010*/ 	.byte	0x02, 0x03, 0x01, 0x00, 0x02, 0x06, 0x01, 0x00, 0x04, 0x0b, 0x08, 0x00, 0x01, 0x00, 0x00, 0x00
        /*0020*/ 	.byte	0x00, 0x00, 0x00, 0x00


//--------------------- .nv.info._ZN7cutlass13device_kernelINS_4gemm6kernel13GemmUniversalIN4cute5tupleIJiiiiEEENS1_10collective13CollectiveMmaINS1_35MainloopSm100TmaUmmaWarpSpecializedILi42ELi2ELi4ENS5_IJNS4_1CILi2EEENSA_ILi1EEESC_EEEEENS5_IJNSA_ILi64EEENSA_ILi96EEENSA_ILi32EEEEEEaNS5_IJlSC_lEEEaSJ_NS4_8TiledMMAINS4_8MMA_AtomIJNS4_15SM100_MMA_S8_SSIaaiLi64ELi96ELNS4_4UMMA5MajorE0ELSO_0ELNSN_8SaturateE0EEEEEENS4_6LayoutINS5_IJSC_SC_SC_EEENS5_IJNSA_ILi0EEESU_SU_EEEEENS5_IJNS4_10UnderscoreESX_SX_EEEEENS4_13SM90_TMA_LOADENS4_14ComposedLayoutINS4_7SwizzleILi1ELi4ELi3EEENS4_18smem_ptr_flag_bitsILi8EEENSS_INS5_IJNSA_ILi8EEESH_EEENS5_IJSH_SC_EEEEEEEvNS4_8identityENS4_23SM90_TMA_LOAD_MULTICASTES1A_vS1B_EENS_8epilogue10collective18CollectiveEpilogueINS1E_23Sm100TmaWarpSpecializedILi1ELi1ELi48ELb0ELb0EEEJSI_NS5_IJNSS_ISF_SC_EENSS_ISG_SC_EEEEEaSJ_aSJ_NS1E_6fusion15FusionCallbacksIS1I_NS1M_17LinearCombinationIaiaiLNS_15FloatRoundStyleE2EEESI_S1L_JEEENS4_5SM1004TMEM4LOAD26SM100_TMEM_LOAD_16dp32b16xES10_S1A_NS4_39AutoVectorizingCopyWithAssumedAlignmentILi128EEENS4_14SM90_TMA_STOREES1A_S1X_S1X_EEEvvEEEEvNT_6ParamsE --------------------------
	.section	.nv.info._ZN7cutlass13device_kernelINS_4gemm6kernel13GemmUniversalIN4cute5tupleIJiiiiEEENS1_10collective13CollectiveMmaINS1_35MainloopSm100TmaUmmaWarpSpecializedILi42ELi2ELi4ENS5_IJNS4_1CILi2EEENSA_ILi1EEESC_EEEEENS5_IJNSA_ILi64EEENSA_ILi96EEENSA_ILi32EEEEEEaNS5_IJlSC_lEEEaSJ_NS4_8TiledMMAINS4_8MMA_AtomIJNS4_15SM100_MMA_S8_SSIaaiLi64ELi96ELNS4_4UMMA5MajorE0ELSO_0ELNSN_8SaturateE0EEEEEENS4_6LayoutINS5_IJSC_SC_SC_EEENS5_IJNSA_ILi0EEESU_SU_EEEEENS5_IJNS4_10UnderscoreESX_SX_EEEEENS4_13SM90_TMA_LOADENS4_14ComposedLayoutINS4_7SwizzleILi1ELi4ELi3EEENS4_18smem_ptr_flag_bitsILi8EEENSS_INS5_IJNSA_ILi8EEESH_EEENS5_IJSH_SC_EEEEEEEvNS4_8identityENS4_23SM90_TMA_LOAD_MULTICASTES1A_vS1B_EENS_8epilogue10collective18CollectiveEpilogueINS1E_23Sm100TmaWarpSpecializedILi1ELi1ELi48ELb0ELb0EEEJSI_NS5_IJNSS_ISF_SC_EENSS_ISG_SC_EEEEEaSJ_aSJ_NS1E_6fusion15FusionCallbacksIS1I_NS1M_17LinearCombinationIaiaiLNS_15FloatRoundStyleE2EEESI_S1L_JEEENS4_5SM1004TMEM4LOAD26SM100_TMEM_LOAD_16dp32b16xES10_S1A_NS4_39AutoVectorizingCopyWithAssumedAlignmentILi128EEENS4_14SM90_TMA_STOREES1A_S1X_S1X_EEEvvEEEEvNT_6ParamsE,"",@"SHT_CUDA_INFO"
	.sectionflags	@""
	.align	4


	//----- nvinfo : EIATTR_CUDA_API_VERSION
	.align		4
        /*0000*/ 	.byte	0x04, 0x37
        /*0002*/ 	.short	(.L_31 - .L_30)
.L_30:
        /*0004*/ 	.word	0x00000082


	//----- nvinfo : EIATTR_KPARAM_INFO
	.align		4
.L_31:
        /*0008*/ 	.byte	0x04, 0x17
        /*000a*/ 	.short	(.L_33 - .L_32)
.L_32:
        /*000c*/ 	.word	0x00000000
        /*0010*/ 	.short	0x0000
        /*0012*/ 	.short	0x0000
        /*0014*/ 	.byte	0x00, 0xf0, 0x01, 0x20


	//----- nvinfo : EIATTR_AT_ENTRY_FRAGMENTS
	.align		4
.L_33:
        /*0018*/ 	.byte	0x04, 0x4f
        /*001a*/ 	.short	(.L_35 - .L_34)


	//   ....[0]....
.L_34:
        /*001c*/ 	.word	0x00000006


	//----- nvinfo : EIATTR_RESERVED_SMEM_USED
	.align		4
.L_35:
        /*0020*/ 	.byte	0x01, 0x41
	.zero		2


	//----- nvinfo : EIATTR_SPARSE_MMA_MASK
	.align		4
        /*0024*/ 	.byte	0x03, 0x50
        /*0026*/ 	.short	0x0000


	//----- nvinfo : EIATTR_TCGEN05_1CTA_USED
	.align		4
        /*0028*/ 	.byte	0x01, 0x51
	.zero		2


	//----- nvinfo : EIATTR_MAXREG_COUNT
	.align		4
        /*002c*/ 	.byte	0x03, 0x1b
        /*002e*/ 	.short	0x00ff


	//----- nvinfo : EIATTR_NUM_BARRIERS
	.align		4
        /*0030*/ 	.byte	0x02, 0x4c
        /*0032*/ 	.byte	0x07
	.zero		1


	//----- nvinfo : EIATTR_EXTERNS
	.align		4
        /*0034*/ 	.byte	0x04, 0x0f
        /*0036*/ 	.short	(.L_37 - .L_36)


	//   ....[0]....
	.align		4
.L_36:
        /*0038*/ 	.word	index@(__assertfail)


	//----- nvinfo : EIATTR_MERCURY_ISA_VERSION
	.align		4
.L_37:
        /*003c*/ 	.byte	0x03, 0x5f
        /*003e*/ 	.short	0x0101


	//----- nvinfo : EIATTR_INT_WARP_WIDE_INSTR_OFFSETS
	.align		4
        /*0040*/ 	.byte	0x04, 0x31
        /*0042*/ 	.short	(.L_39 - .L_38)


	//   ....[0]....
.L_38:
        /*0044*/ 	.word	0x00005500


	//   ....[1]....
        /*0048*/ 	.word	0x00005530


	//   ....[2]....
        /*004c*/ 	.word	0x00005550


	//   ....[3]....
        /*0050*/ 	.word	0x00006150


	//   ....[4]....
        /*0054*/ 	.word	0x00006280


	//   ....[5]....
        /*0058*/ 	.word	0x00006310


	//   ....[6]....
        /*005c*/ 	.word	0x00006330


	//----- nvinfo : EIATTR_COOP_GROUP_MASK_REGIDS
	.align		4
.L_39:
        /*0060*/ 	.byte	0x04, 0x29
        /*0062*/ 	.short	(.L_41 - .L_40)


	//   ....[0]....
.L_40:
        /*0064*/ 	.word	0xffffffff


	//   ....[1]....
        /*0068*/ 	.word	0xffffffff


	//   ....[2]....
        /*006c*/ 	.word	0xffffffff


	//   ....[3]....
        /*0070*/ 	.word	0xffffffff


	//   ....[4]....
        /*0074*/ 	.word	0xffffffff


	//   ....[5]....
        /*0078*/ 	.word	0xffffffff


	//   ....[6]....
        /*007c*/ 	.word	0xffffffff


	//   ....[7]....
        /*0080*/ 	.word	0xffffffff


	//   ....[8]....
        /*0084*/ 	.word	0xffffffff


	//   ....[9]....
        /*0088*/ 	.word	0xffffffff


	//   ....[10]....
        /*008c*/ 	.word	0xffffffff


	//   ....[11]....
        /*0090*/ 	.word	0xffffffff


	//   ....[12]....
        /*0094*/ 	.word	0xffffffff


	//   ....[13]....
        /*0098*/ 	.word	0xffffffff


	//----- nvinfo : EIATTR_COOP_GROUP_INSTR_OFFSETS
	.align		4
.L_41:
        /*009c*/ 	.byte	0x04, 0x28
        /*009e*/ 	.short	(.L_43 - .L_42)


	//   ....[0]....
.L_42:
        /*00a0*/ 	.word	0x00000080


	//   ....[1]....
        /*00a4*/ 	.word	0x000004e0


	//   ....[2]....
        /*00a8*/ 	.word	0x00000b60


	//   ....[3]....
        /*00ac*/ 	.word	0x00000ca0


	//   ....[4]....
        /*00b0*/ 	.word	0x00000da0


	//   ....[5]....
        /*00b4*/ 	.word	0x00000f10


	//   ....[6]....
        /*00b8*/ 	.word	0x000010b0


	//   ....[7]....
        /*00bc*/ 	.word	0x00001270


	//   ....[8]....
        /*00c0*/ 	.word	0x00002450


	//   ....[9]....
        /*00c4*/ 	.word	0x00004850


	//   ....[10]....
        /*00c8*/ 	.word	0x00004a60


	//   ....[11]....
        /*00cc*/ 	.word	0x00004a90


	//   ....[12]....
        /*00d0*/ 	.word	0x000053e0


	//   ....[13]....
        /*00d4*/ 	.word	0x00005610


	//----- nvinfo : EIATTR_VRC_CTA_INIT_COUNT
	.align		4
.L_43:
        /*00d8*/ 	.byte	0x02, 0x4a
        /*00da*/ 	.byte	0x80
	.zero		1


	//----- nvinfo : EIATTR_SYSCALL_OFFSETS
	.align		4
        /*00dc*/ 	.byte	0x04, 0x46
        /*00de*/ 	.short	(.L_45 - .L_44)


	//   ....[0]....
.L_44:
        /*00e0*/ 	.word	0x00006dc0


	//   ....[1]....
        /*00e4*/ 	.word	0x00006f00


	//   ....[2]....
        /*00e8*/ 	.word	0x000076d0


	//   ....[3]....
        /*00ec*/ 	.word	0x00007850


	//   ....[4]....
        /*00f0*/ 	.word	0x000079d0


	//----- nvinfo : EIATTR_MBARRIER_INSTR_OFFSETS
	.align		4
.L_45:
        /*00f4*/ 	.byte	0x04, 0x39
        /*00f6*/ 	.short	(.L_47 - .L_46)


	//   ....[0]....
.L_46:
        /*00f8*/ 	.word	0x00000600
        /*00fc*/ 	.word	0x000000ff
        /*0100*/ 	.word	0x00000000
        /*0104*/ 	.short	0x0100
        /*0106*/ 	.byte	0x04
	.zero		1


	//   ....[1]....
        /*0108*/ 	.word	0x00000610
        /*010c*/ 	.word	0x000000ff
        /*0110*/ 	.word	0x00000150
        /*0114*/ 	.short	0x0100
        /*0116*/ 	.byte	0x04
	.zero		1


	//   ....[2]....
        /*0118*/ 	.word	0x00000620
        /*011c*/ 	.word	0x000000ff
        /*0120*/ 	.word	0x00000008
        /*0124*/ 	.short	0x0100
        /*0126*/ 	.byte	0x04
	.zero		1


	//   ....[3]....
        /*0128*/ 	.word	0x00000630
        /*012c*/ 	.word	0x000000ff
        /*0130*/ 	.word	0x00000158
        /*0134*/ 	.short	0x0100
        /*0136*/ 	.byte	0x04
	.zero		1


	//   ....[4]....
        /*0138*/ 	.word	0x00000640
        /*013c*/ 	.word	0x000000ff
        /*0140*/ 	.word	0x00000010
        /*0144*/ 	.short	0x0100
        /*0146*/ 	.byte	0x04
	.zero		1


	//   ....[5]....
        /*0148*/ 	.word	0x00000650
        /*014c*/ 	.word	0x000000ff
        /*0150*/ 	.word	0x00000160
        /*0154*/ 	.short	0x0100
        /*0156*/ 	.byte	0x04
	.zero		1


	//   ....[6]....
        /*0158*/ 	.word	0x00000660
        /*015c*/ 	.word	0x000000ff
        /*0160*/ 	.word	0x00000018
        /*0164*/ 	.short	0x0100
        /*0166*/ 	.byte	0x04
	.zero		1


	//   ....[7]....
        /*0168*/ 	.word	0x00000670
        /*016c*/ 	.word	0x000000ff
        /*0170*/ 	.word	0x00000168
        /*0174*/ 	.short	0x0100
        /*0176*/ 	.byte	0x04
	.zero		1


	//   ....[8]....
        /*0178*/ 	.word	0x00000680
        /*017c*/ 	.word	0x000000ff
        /*0180*/ 	.word	0x00000020
        /*0184*/ 	.short	0x0100
        /*0186*/ 	.byte	0x04
	.zero		1


	//   ....[9]....
        /*0188*/ 	.word	0x00000690
        /*018c*/ 	.word	0x000000ff
        /*0190*/ 	.word	0x00000170
        /*0194*/ 	.short	0x0100
        /*0196*/ 	.byte	0x04
	.zero		1


	//   ....[10]....
        /*0198*/ 	.word	0x000006a0
        /*019c*/ 	.word	0x000000ff
        /*01a0*/ 	.word	0x00000028
        /*01a4*/ 	.short	0x0100
        /*01a6*/ 	.byte	0x04
	.zero		1


	//   ....[11]....
        /*01a8*/ 	.word	0x000006b0
        /*01ac*/ 	.word	0x000000ff
        /*01b0*/ 	.word	0x00000178
        /*01b4*/ 	.short	0x0100
        /*01b6*/ 	.byte	0x04
	.zero		1


	//   ....[12]....
        /*01b8*/ 	.word	0x000006c0
        /*01bc*/ 	.word	0x000000ff
        /*01c0*/ 	.word	0x00000030
        /*01c4*/ 	.short	0x0100
        /*01c6*/ 	.byte	0x04
	.zero		1


	//   ....[13]....
        /*01c8*/ 	.word	0x000006d0
        /*01cc*/ 	.word	0x000000ff
        /*01d0*/ 	.word	0x00000180
        /*01d4*/ 	.short	0x0100
        /*01d6*/ 	.byte	0x04
	.zero		1


	//   ....[14]....
        /*01d8*/ 	.word	0x000006e0
        /*01dc*/ 	.word	0x000000ff
        /*01e0*/ 	.word	0x00000038
        /*01e4*/ 	.short	0x0100
        /*01e6*/ 	.byte	0x04
	.zero		1


	//   ....[15]....
        /*01e8*/ 	.word	0x000006f0
        /*01ec*/ 	.word	0x000000ff
        /*01f0*/ 	.word	0x00000188
        /*01f4*/ 	.short	0x0100
        /*01f6*/ 	.byte	0x04
	.zero		1


	//   ....[16]....
        /*01f8*/ 	.word	0x00000700
        /*01fc*/ 	.word	0x000000ff
        /*0200*/ 	.word	0x00000040
        /*0204*/ 	.short	0x0100
        /*0206*/ 	.byte	0x04
	.zero		1


	//   ....[17]....
        /*0208*/ 	.word	0x00000710
        /*020c*/ 	.word	0x000000ff
        /*0210*/ 	.word	0x00000190
        /*0214*/ 	.short	0x0100
        /*0216*/ 	.byte	0x04
	.zero		1


	//   ....[18]....
        /*0218*/ 	.word	0x00000720
        /*021c*/ 	.word	0x000000ff
        /*0220*/ 	.word	0x00000048
        /*0224*/ 	.short	0x0100
        /*0226*/ 	.byte	0x04
	.zero		1


	//   ....[19]....
        /*0228*/ 	.word	0x00000730
        /*022c*/ 	.word	0x000000ff
        /*0230*/ 	.word	0x00000198
        /*0234*/ 	.short	0x0100
        /*0236*/ 	.byte	0x04
	.zero		1


	//   ....[20]....
        /*0238*/ 	.word	0x00000740
        /*023c*/ 	.word	0x000000ff
        /*0240*/ 	.word	0x00000050
        /*0244*/ 	.short	0x0100
        /*0246*/ 	.byte	0x04
	.zero		1


	//   ....[21]....
        /*0248*/ 	.word	0x00000750
        /*024c*/ 	.word	0x000000ff
        /*0250*/ 	.word	0x000001a0
        /*0254*/ 	.short	0x0100
        /*0256*/ 	.byte	0x04
	.zero		1


	//   ....[22]....
        /*0258*/ 	.word	0x00000760
        /*025c*/ 	.word	0x000000ff
        /*0260*/ 	.word	0x00000058
        /*0264*/ 	.short	0x0100
        /*0266*/ 	.byte	0x04
	.zero		1


	//   ....[23]....
        /*0268*/ 	.word	0x00000770
        /*026c*/ 	.word	0x000000ff
        /*0270*/ 	.word	0x000001a8
        /*0274*/ 	.short	0x0100
        /*0276*/ 	.byte	0x04
	.zero		1


	//   ....[24]....
        /*0278*/ 	.word	0x00000780
        /*027c*/ 	.word	0x000000ff
        /*0280*/ 	.word	0x00000060
        /*0284*/ 	.short	0x0100
        /*0286*/ 	.byte	0x04
	.zero		1


	//   ....[25]....
        /*0288*/ 	.word	0x00000790
        /*028c*/ 	.word	0x000000ff
        /*0290*/ 	.word	0x000001b0
        /*0294*/ 	.short	0x0100
        /*0296*/ 	.byte	0x04
	.zero		1


	//   ....[26]....
        /*0298*/ 	.word	0x000007a0
        /*029c*/ 	.word	0x000000ff
        /*02a0*/ 	.word	0x00000068
        /*02a4*/ 	.short	0x0100
        /*02a6*/ 	.byte	0x04
	.zero		1


	//   ....[27]....
        /*02a8*/ 	.word	0x000007b0
        /*02ac*/ 	.word	0x000000ff
        /*02b0*/ 	.word	0x000001b8
        /*02b4*/ 	.short	0x0100
        /*02b6*/ 	.byte	0x04
	.zero		1


	//   ....[28]....
        /*02b8*/ 	.word	0x000007c0
        /*02bc*/ 	.word	0x000000ff
        /*02c0*/ 	.word	0x00000070
        /*02c4*/ 	.short	0x0100
        /*02c6*/ 	.byte	0x04
	.zero		1


	//   ....[29]....
        /*02c8*/ 	.word	0x000007d0
        /*02cc*/ 	.word	0x000000ff
        /*02d0*/ 	.word	0x000001c0
        /*02d4*/ 	.short	0x0100
        /*02d6*/ 	.byte	0x04
	.zero		1


	//   ....[30]....
        /*02d8*/ 	.word	0x000007e0
        /*02dc*/ 	.word	0x000000ff
        /*02e0*/ 	.word	0x00000078
        /*02e4*/ 	.short	0x0100
        /*02e6*/ 	.byte	0x04
	.zero		1


	//   ....[31]....
        /*02e8*/ 	.word	0x000007f0
        /*02ec*/ 	.word	0x000000ff
        /*02f0*/ 	.word	0x000001c8
        /*02f4*/ 	.short	0x0100
        /*02f6*/ 	.byte	0x04
	.zero		1


	//   ....[32]....
        /*02f8*/ 	.word	0x00000800
        /*02fc*/ 	.word	0x000000ff
        /*0300*/ 	.word	0x00000080
        /*0304*/ 	.short	0x0100
        /*0306*/ 	.byte	0x04
	.zero		1


	//   ....[33]....
        /*0308*/ 	.word	0x00000810
        /*030c*/ 	.word	0x000000ff
        /*0310*/ 	.word	0x000001d0
        /*0314*/ 	.short	0x0100
        /*0316*/ 	.byte	0x04
	.zero		1


	//   ....[34]....
        /*0318*/ 	.word	0x00000820
        /*031c*/ 	.word	0x000000ff
        /*0320*/ 	.word	0x00000088
        /*0324*/ 	.short	0x0100
        /*0326*/ 	.byte	0x04
	.zero		1


	//   ....[35]....
        /*0328*/ 	.word	0x00000830
        /*032c*/ 	.word	0x000000ff
        /*0330*/ 	.word	0x000001d8
        /*0334*/ 	.short	0x0100
        /*0336*/ 	.byte	0x04
	.zero		1


	//   ....[36]....
        /*0338*/ 	.word	0x00000840
        /*033c*/ 	.word	0x000000ff
        /*0340*/ 	.word	0x00000090
        /*0344*/ 	.short	0x0100
        /*0346*/ 	.byte	0x04
	.zero		1


	//   ....[37]....
        /*0348*/ 	.word	0x00000850
        /*034c*/ 	.word	0x000000ff
        /*0350*/ 	.word	0x000001e0
        /*0354*/ 	.short	0x0100
        /*0356*/ 	.byte	0x04
	.zero		1


	//   ....[38]....
        /*0358*/ 	.word	0x00000860
        /*035c*/ 	.word	0x000000ff
        /*0360*/ 	.word	0x00000098
        /*0364*/ 	.short	0x0100
        /*0366*/ 	.byte	0x04
	.zero		1


	//   ....[39]....
        /*0368*/ 	.word	0x00000870
        /*036c*/ 	.word	0x000000ff
        /*0370*/ 	.word	0x000001e8
        /*0374*/ 	.short	0x0100
        /*0376*/ 	.byte	0x04
	.zero		1


	//   ....[40]....
        /*0378*/ 	.word	0x00000880
        /*037c*/ 	.word	0x000000ff
        /*0380*/ 	.word	0x000000a0
        /*0384*/ 	.short	0x0100
        /*0386*/ 	.byte	0x04
	.zero		1


	//   ....[41]....
        /*0388*/ 	.word	0x00000890
        /*038c*/ 	.word	0x000000ff
        /*0390*/ 	.word	0x000001f0
        /*0394*/ 	.short	0x0100
        /*0396*/ 	.byte	0x04
	.zero		1


	//   ....[42]....
        /*0398*/ 	.word	0x000008a0
        /*039c*/ 	.word	0x000000ff
        /*03a0*/ 	.word	0x000000a8
        /*03a4*/ 	.short	0x0100
        /*03a6*/ 	.byte	0x04
	.zero		1


	//   ....[43]....
        /*03a8*/ 	.word	0x000008b0
        /*03ac*/ 	.word	0x000000ff
        /*03b0*/ 	.word	0x000001f8
        /*03b4*/ 	.short	0x0100
        /*03b6*/ 	.byte	0x04
	.zero		1


	//   ....[44]....
        /*03b8*/ 	.word	0x000008c0
        /*03bc*/ 	.word	0x000000ff
        /*03c0*/ 	.word	0x000000b0
        /*03c4*/ 	.short	0x0100
        /*03c6*/ 	.byte	0x04
	.zero		1


	//   ....[45]....
        /*03c8*/ 	.word	0x000008d0
        /*03cc*/ 	.word	0x000000ff
        /*03d0*/ 	.word	0x00000200
        /*03d4*/ 	.short	0x0100
        /*03d6*/ 	.byte	0x04
	.zero		1


	//   ....[46]....
        /*03d8*/ 	.word	0x000008e0
        /*03dc*/ 	.word	0x000000ff
        /*03e0*/ 	.word	0x000000b8
        /*03e4*/ 	.short	0x0100
        /*03e6*/ 	.byte	0x04
	.zero		1


	//   ....[47]....
        /*03e8*/ 	.word	0x000008f0
        /*03ec*/ 	.word	0x000000ff
        /*03f0*/ 	.word	0x00000208
        /*03f4*/ 	.short	0x0100
        /*03f6*/ 	.byte	0x04
	.zero		1


	//   ....[48]....
        /*03f8*/ 	.word	0x00000900
        /*03fc*/ 	.word	0x000000ff
        /*0400*/ 	.word	0x000000c0
        /*0404*/ 	.short	0x0100
        /*0406*/ 	.byte	0x04
	.zero		1


	//   ....[49]....
        /*0408*/ 	.word	0x00000910
        /*040c*/ 	.word	0x000000ff
        /*0410*/ 	.word	0x00000210
        /*0414*/ 	.short	0x0100
        /*0416*/ 	.byte	0x04
	.zero		1


	//   ....[50]....
        /*0418*/ 	.word	0x00000920
        /*041c*/ 	.word	0x000000ff
        /*0420*/ 	.word	0x000000c8
        /*0424*/ 	.short	0x0100
        /*0426*/ 	.byte	0x04
	.zero		1


	//   ....[51]....
        /*0428*/ 	.word	0x00000930
        /*042c*/ 	.word	0x000000ff
        /*0430*/ 	.word	0x00000218
        /*0434*/ 	.short	0x0100
        /*0436*/ 	.byte	0x04
	.zero		1


	//   ....[52]....
        /*0438*/ 	.word	0x00000940
        /*043c*/ 	.word	0x000000ff
        /*0440*/ 	.word	0x000000d0
        /*0444*/ 	.short	0x0100
        /*0446*/ 	.byte	0x04
	.zero		1


	//   ....[53]....
        /*0448*/ 	.word	0x00000950
        /*044c*/ 	.word	0x000000ff
        /*0450*/ 	.word	0x00000220
        /*0454*/ 	.short	0x0100
        /*0456*/ 	.byte	0x04
	.zero		1


	//   ....[54]....
        /*0458*/ 	.word	0x00000960
        /*045c*/ 	.word	0x000000ff
        /*0460*/ 	.word	0x000000d8
        /*0464*/ 	.short	0x0100
        /*0466*/ 	.byte	0x04
	.zero		1


	//   ....[55]....
        /*0468*/ 	.word	0x00000970
        /*046c*/ 	.word	0x000000ff
        /*0470*/ 	.word	0x00000228
        /*0474*/ 	.short	0x0100
        /*0476*/ 	.byte	0x04
	.zero		1


	//   ....[56]....
        /*0478*/ 	.word	0x00000980
        /*047c*/ 	.word	0x000000ff
        /*0480*/ 	.word	0x000000e0
        /*0484*/ 	.short	0x0100
        /*0486*/ 	.byte	0x04
	.zero		1


	//   ....[57]....
        /*0488*/ 	.word	0x00000990
        /*048c*/ 	.word	0x000000ff
        /*0490*/ 	.word	0x00000230
        /*0494*/ 	.short	0x0100
        /*0496*/ 	.byte	0x04
	.zero		1


	//   ....[58]....
        /*0498*/ 	.word	0x000009a0
        /*049c*/ 	.word	0x000000ff
        /*04a0*/ 	.word	0x000000e8
        /*04a4*/ 	.short	0x0100
        /*04a6*/ 	.byte	0x04
	.zero		1


	//   ....[59]....
        /*04a8*/ 	.word	0x000009b0
        /*04ac*/ 	.word	0x000000ff
        /*04b0*/ 	.word	0x00000238
        /*04b4*/ 	.short	0x0100
        /*04b6*/ 	.byte	0x04
	.zero		1


	//   ....[60]....
        /*04b8*/ 	.word	0x000009c0
        /*04bc*/ 	.word	0x000000ff
        /*04c0*/ 	.word	0x000000f0
        /*04c4*/ 	.short	0x0100
        /*04c6*/ 	.byte	0x04
	.zero		1


	//   ....[61]....
        /*04c8*/ 	.word	0x000009d0
        /*04cc*/ 	.word	0x000000ff
        /*04d0*/ 	.word	0x00000240
        /*04d4*/ 	.short	0x0100
        /*04d6*/ 	.byte	0x04
	.zero		1


	//   ....[62]....
        /*04d8*/ 	.word	0x000009e0
        /*04dc*/ 	.word	0x000000ff
        /*04e0*/ 	.word	0x000000f8
        /*04e4*/ 	.short	0x0100
        /*04e6*/ 	.byte	0x04
	.zero		1


	//   ....[63]....
        /*04e8*/ 	.word	0x000009f0
        /*04ec*/ 	.word	0x000000ff
        /*04f0*/ 	.word	0x00000248
        /*04f4*/ 	.short	0x0100
        /*04f6*/ 	.byte	0x04
	.zero		1


	//   ....[64]....
        /*04f8*/ 	.word	0x00000a00
        /*04fc*/ 	.word	0x000000ff
        /*0500*/ 	.word	0x00000100
        /*0504*/ 	.short	0x0100
        /*0506*/ 	.byte	0x04
	.zero		1


	//   ....[65]....
        /*0508*/ 	.word	0x00000a10
        /*050c*/ 	.word	0x000000ff
        /*0510*/ 	.word	0x00000250
        /*0514*/ 	.short	0x0100
        /*0516*/ 	.byte	0x04
	.zero		1


	//   ....[66]....
        /*0518*/ 	.word	0x00000a20
        /*051c*/ 	.word	0x000000ff
        /*0520*/ 	.word	0x00000108
        /*0524*/ 	.short	0x0100
        /*0526*/ 	.byte	0x04
	.zero		1


	//   ....[67]....
        /*0528*/ 	.word	0x00000a30
        /*052c*/ 	.word	0x000000ff
        /*0530*/ 	.word	0x00000258
        /*0534*/ 	.short	0x0100
        /*0536*/ 	.byte	0x04
	.zero		1


	//   ....[68]....
        /*0538*/ 	.word	0x00000a40
        /*053c*/ 	.word	0x000000ff
        /*0540*/ 	.word	0x00000110
        /*0544*/ 	.short	0x0100
        /*0546*/ 	.byte	0x04
	.zero		1


	//   ....[69]....
        /*0548*/ 	.word	0x00000a50
        /*054c*/ 	.word	0x000000ff
        /*0550*/ 	.word	0x00000260
        /*0554*/ 	.short	0x0100
        /*0556*/ 	.byte	0x04
	.zero		1


	//   ....[70]....
        /*0558*/ 	.word	0x00000a60
        /*055c*/ 	.word	0x000000ff
        /*0560*/ 	.word	0x00000118
        /*0564*/ 	.short	0x0100
        /*0566*/ 	.byte	0x04
	.zero		1


	//   ....[71]....
        /*0568*/ 	.word	0x00000a70
        /*056c*/ 	.word	0x000000ff
        /*0570*/ 	.word	0x00000268
        /*0574*/ 	.short	0x0100
        /*0576*/ 	.byte	0x04
	.zero		1


	//   ....[72]....
        /*0578*/ 	.word	0x00000a80
        /*057c*/ 	.word	0x000000ff
        /*0580*/ 	.word	0x00000120
        /*0584*/ 	.short	0x0100
        /*0586*/ 	.byte	0x04
	.zero		1


	//   ....[73]....
        /*0588*/ 	.word	0x00000a90
        /*058c*/ 	.word	0x000000ff
        /*0590*/ 	.word	0x00000270
        /*0594*/ 	.short	0x0100
        /*0596*/ 	.byte	0x04
	.zero		1


	//   ....[74]....
        /*0598*/ 	.word	0x00000aa0
        /*059c*/ 	.word	0x000000ff
        /*05a0*/ 	.word	0x00000128
        /*05a4*/ 	.short	0x0100
        /*05a6*/ 	.byte	0x04
	.zero		1


	//   ....[75]....
        /*05a8*/ 	.word	0x00000ab0
        /*05ac*/ 	.word	0x000000ff
        /*05b0*/ 	.word	0x00000278
        /*05b4*/ 	.short	0x0100
        /*05b6*/ 	.byte	0x04
	.zero		1


	//   ....[76]....
        /*05b8*/ 	.word	0x00000ac0
        /*05bc*/ 	.word	0x000000ff
        /*05c0*/ 	.word	0x00000130
        /*05c4*/ 	.short	0x0100
        /*05c6*/ 	.byte	0x04
	.zero		1


	//   ....[77]....
        /*05c8*/ 	.word	0x00000ad0
        /*05cc*/ 	.word	0x000000ff
        /*05d0*/ 	.word	0x00000280
        /*05d4*/ 	.short	0x0100
        /*05d6*/ 	.byte	0x04
	.zero		1


	//   ....[78]....
        /*05d8*/ 	.word	0x00000ae0
        /*05dc*/ 	.word	0x000000ff
        /*05e0*/ 	.word	0x00000138
        /*05e4*/ 	.short	0x0100
        /*05e6*/ 	.byte	0x04
	.zero		1


	//   ....[79]....
        /*05e8*/ 	.word	0x00000af0
        /*05ec*/ 	.word	0x000000ff
        /*05f0*/ 	.word	0x00000288
        /*05f4*/ 	.short	0x0100
        /*05f6*/ 	.byte	0x04
	.zero		1


	//   ....[80]....
        /*05f8*/ 	.word	0x00000b00
        /*05fc*/ 	.word	0x000000ff
        /*0600*/ 	.word	0x00000140
        /*0604*/ 	.short	0x0100
        /*0606*/ 	.byte	0x04
	.zero		1


	//   ....[81]....
        /*0608*/ 	.word	0x00000b10
        /*060c*/ 	.word	0x000000ff
        /*0610*/ 	.word	0x00000290
        /*0614*/ 	.short	0x0100
        /*0616*/ 	.byte	0x04
	.zero		1


	//   ....[82]....
        /*0618*/ 	.word	0x00000b20
        /*061c*/ 	.word	0x000000ff
        /*0620*/ 	.word	0x00000148
        /*0624*/ 	.short	0x0100
        /*0626*/ 	.byte	0x04
	.zero		1


	//   ....[83]....
        /*0628*/ 	.word	0x00000b30
        /*062c*/ 	.word	0x000000ff
        /*0630*/ 	.word	0x00000298
        /*0634*/ 	.short	0x0100
        /*0636*/ 	.byte	0x04
	.zero		1


	//   ....[84]....
        /*0638*/ 	.word	0x00000c70
        /*063c*/ 	.word	0x000000ff
        /*0640*/ 	.word	0x000002a0
        /*0644*/ 	.short	0x0100
        /*0646*/ 	.byte	0x04
	.zero		1


	//   ....[85]....
        /*0648*/ 	.word	0x00000c80
        /*064c*/ 	.word	0x000000ff
        /*0650*/ 	.word	0x000002a8
        /*0654*/ 	.short	0x0100
        /*0656*/ 	.byte	0x04
	.zero		1


	//   ....[86]....
        /*0658*/ 	.word	0x00000d70
        /*065c*/ 	.word	0x000000ff
        /*0660*/ 	.word	0x000002b0
        /*0664*/ 	.short	0x0100
        /*0666*/ 	.byte	0x06
	.zero		1


	//   ....[87]....
        /*0668*/ 	.word	0x00000d80
        /*066c*/ 	.word	0x000000ff
        /*0670*/ 	.word	0x000002b8
        /*0674*/ 	.short	0x0100
        /*0676*/ 	.byte	0x06
	.zero		1


	//   ....[88]....
        /*0678*/ 	.word	0x00000ec0
        /*067c*/ 	.word	0x000000ff
        /*0680*/ 	.word	0x000002c0
        /*0684*/ 	.short	0x0100
        /*0686*/ 	.byte	0x06
	.zero		1


	//   ....[89]....
        /*0688*/ 	.word	0x00000ed0
        /*068c*/ 	.word	0x000000ff
        /*0690*/ 	.word	0x000002d0
        /*0694*/ 	.short	0x0100
        /*0696*/ 	.byte	0x06
	.zero		1


	//   ....[90]....
        /*0698*/ 	.word	0x00000ee0
        /*069c*/ 	.word	0x000000ff
        /*06a0*/ 	.word	0x000002c8
        /*06a4*/ 	.short	0x0100
        /*06a6*/ 	.byte	0x06
	.zero		1


	//   ....[91]....
        /*06a8*/ 	.word	0x00000ef0
        /*06ac*/ 	.word	0x000000ff
        /*06b0*/ 	.word	0x000002d8
        /*06b4*/ 	.short	0x0100
        /*06b6*/ 	.byte	0x06
	.zero		1


	//   ....[92]....
        /*06b8*/ 	.word	0x00001020
        /*06bc*/ 	.word	0x000000ff
        /*06c0*/ 	.word	0x000002e0
        /*06c4*/ 	.short	0x0100
        /*06c6*/ 	.byte	0x04
	.zero		1


	//   ....[93]....
        /*06c8*/ 	.word	0x00001030
        /*06cc*/ 	.word	0x000000ff
        /*06d0*/ 	.word	0x00000300
        /*06d4*/ 	.short	0x0100
        /*06d6*/ 	.byte	0x04
	.zero		1


	//   ....[94]....
        /*06d8*/ 	.word	0x00001040
        /*06dc*/ 	.word	0x000000ff
        /*06e0*/ 	.word	0x000002e8
        /*06e4*/ 	.short	0x0100
        /*06e6*/ 	.byte	0x04
	.zero		1


	//   ....[95]....
        /*06e8*/ 	.word	0x00001050
        /*06ec*/ 	.word	0x000000ff
        /*06f0*/ 	.word	0x00000308
        /*06f4*/ 	.short	0x0100
        /*06f6*/ 	.byte	0x04
	.zero		1


	//   ....[96]....
        /*06f8*/ 	.word	0x00001060
        /*06fc*/ 	.word	0x000000ff
        /*0700*/ 	.word	0x000002f0
        /*0704*/ 	.short	0x0100
        /*0706*/ 	.byte	0x04
	.zero		1


	//   ....[97]....
        /*0708*/ 	.word	0x00001070
        /*070c*/ 	.word	0x000000ff
        /*0710*/ 	.word	0x00000310
        /*0714*/ 	.short	0x0100
        /*0716*/ 	.byte	0x04
	.zero		1


	//   ....[98]....
        /*0718*/ 	.word	0x00001080
        /*071c*/ 	.word	0x000000ff
        /*0720*/ 	.word	0x000002f8
        /*0724*/ 	.short	0x0100
        /*0726*/ 	.byte	0x04
	.zero		1


	//   ....[99]....
        /*0728*/ 	.word	0x00001090
        /*072c*/ 	.word	0x000000ff
        /*0730*/ 	.word	0x00000318
        /*0734*/ 	.short	0x0100
        /*0736*/ 	.byte	0x04
	.zero		1


	//   ....[100]....
        /*0738*/ 	.word	0x00001180
        /*073c*/ 	.word	0x000000ff
        /*0740*/ 	.word	0x00000320
        /*0744*/ 	.short	0x0100
        /*0746*/ 	.byte	0x04
	.zero		1


	//   ....[101]....
        /*0748*/ 	.word	0x00001190
        /*074c*/ 	.word	0x000000ff
        /*0750*/ 	.word	0x00000330
        /*0754*/ 	.short	0x0100
        /*0756*/ 	.byte	0x04
	.zero		1


	//   ....[102]....
        /*0758*/ 	.word	0x000011a0
        /*075c*/ 	.word	0x000000ff
        /*0760*/ 	.word	0x00000328
        /*0764*/ 	.short	0x0100
        /*0766*/ 	.byte	0x04
	.zero		1


	//   ....[103]....
        /*0768*/ 	.word	0x000011b0
        /*076c*/ 	.word	0x000000ff
        /*0770*/ 	.word	0x00000338
        /*0774*/ 	.short	0x0100
        /*0776*/ 	.byte	0x04
	.zero		1


	//   ....[104]....
        /*0778*/ 	.word	0x00001cd0
        /*077c*/ 	.word	0x00000000
        /*0780*/ 	.word	0x00000330
        /*0784*/ 	.short	0x010a
        /*0786*/ 	.byte	0xff
	.zero		1


	//   ....[105]....
        /*0788*/ 	.word	0x00001d00
        /*078c*/ 	.word	0x00000000
        /*0790*/ 	.word	0x00000320
        /*0794*/ 	.short	0x0101
        /*0796*/ 	.byte	0xff
	.zero		1


	//   ....[106]....
        /*0798*/ 	.word	0x00001dd0
        /*079c*/ 	.word	0x000000ff
        /*07a0*/ 	.word	0x00000150
        /*07a4*/ 	.short	0x010a
        /*07a6*/ 	.byte	0x05
	.zero		1


	//   ....[107]....
        /*07a8*/ 	.word	0x00001e50
        /*07ac*/ 	.word	0x000000ff
        /*07b0*/ 	.word	0x00000150
        /*07b4*/ 	.short	0x010a
        /*07b6*/ 	.byte	0x21
	.zero		1


	//   ....[108]....
        /*07b8*/ 	.word	0x00001fe0
        /*07bc*/ 	.word	0x000000ff
        /*07c0*/ 	.word	0x00000150
        /*07c4*/ 	.short	0x010a
        /*07c6*/ 	.byte	0x08
	.zero		1


	//   ....[109]....
        /*07c8*/ 	.word	0x00002100
        /*07cc*/ 	.word	0x000000ff
        /*07d0*/ 	.word	0x000002b8
        /*07d4*/ 	.short	0x0101
        /*07d6*/ 	.byte	0x07
	.zero		1


	//   ....[110]....
        /*07d8*/ 	.word	0x00002120
        /*07dc*/ 	.word	0x000000ff
        /*07e0*/ 	.word	0x00000150
        /*07e4*/ 	.short	0x010a
        /*07e6*/ 	.byte	0x05
	.zero		1


	//   ....[111]....
        /*07e8*/ 	.word	0x000021a0
        /*07ec*/ 	.word	0x000000ff
        /*07f0*/ 	.word	0x00000150
        /*07f4*/ 	.short	0x010a
        /*07f6*/ 	.byte	0x11
	.zero		1


	//   ....[112]....
        /*07f8*/ 	.word	0x00002330
        /*07fc*/ 	.word	0x000000ff
        /*0800*/ 	.word	0x00000150
        /*0804*/ 	.short	0x010a
        /*0806*/ 	.byte	0x08
	.zero		1


	//   ....[113]....
        /*0808*/ 	.word	0x00002480
        /*080c*/ 	.word	0x00000003
        /*0810*/ 	.word	0x000002c0
        /*0814*/ 	.short	0x010a
        /*0816*/ 	.byte	0xff
	.zero		1


	//   ....[114]....
        /*0818*/ 	.word	0x000025d0
        /*081c*/ 	.word	0x00000000
        /*0820*/ 	.word	0x00000000
        /*0824*/ 	.short	0x0101
        /*0826*/ 	.byte	0xff
	.zero		1


	//   ....[115]....
        /*0828*/ 	.word	0x00002b70
        /*082c*/ 	.word	0x000000ff
        /*0830*/ 	.word	0x00000000
        /*0834*/ 	.short	0x010a
        /*0836*/ 	.byte	0x04
	.zero		1


	//   ....[116]....
        /*0838*/ 	.word	0x00002c00
        /*083c*/ 	.word	0x000000ff
        /*0840*/ 	.word	0x00000000
        /*0844*/ 	.short	0x010a
        /*0846*/ 	.byte	0x05
	.zero		1


	//   ....[117]....
        /*0848*/ 	.word	0x00002c90
        /*084c*/ 	.word	0x000000ff
        /*0850*/ 	.word	0x00000000
        /*0854*/ 	.short	0x010a
        /*0856*/ 	.byte	0x05
	.zero		1


	//   ....[118]....
        /*0858*/ 	.word	0x00002d20
        /*085c*/ 	.word	0x000000ff
        /*0860*/ 	.word	0x00000000
        /*0864*/ 	.short	0x010a
        /*0866*/ 	.byte	0x05
	.zero		1


	//   ....[119]....
        /*0868*/ 	.word	0x00002db0
        /*086c*/ 	.word	0x000000ff
        /*0870*/ 	.word	0x00000000
        /*0874*/ 	.short	0x010a
        /*0876*/ 	.byte	0x05
	.zero		1


	//   ....[120]....
        /*0878*/ 	.word	0x00002e40
        /*087c*/ 	.word	0x000000ff
        /*0880*/ 	.word	0x00000000
        /*0884*/ 	.short	0x010a
        /*0886*/ 	.byte	0x05
	.zero		1


	//   ....[121]....
        /*0888*/ 	.word	0x00002ed0
        /*088c*/ 	.word	0x000000ff
        /*0890*/ 	.word	0x00000000
        /*0894*/ 	.short	0x010a
        /*0896*/ 	.byte	0x05
	.zero		1


	//   ....[122]....
        /*0898*/ 	.word	0x00002f60
        /*089c*/ 	.word	0x000000ff
        /*08a0*/ 	.word	0x00000000
        /*08a4*/ 	.short	0x010a
        /*08a6*/ 	.byte	0x05
	.zero		1


	//   ....[123]....
        /*08a8*/ 	.word	0x00002ff0
        /*08ac*/ 	.word	0x000000ff
        /*08b0*/ 	.word	0x00000000
        /*08b4*/ 	.short	0x010a
        /*08b6*/ 	.byte	0x05
	.zero		1


	//   ....[124]....
        /*08b8*/ 	.word	0x00003080
        /*08bc*/ 	.word	0x000000ff
        /*08c0*/ 	.word	0x00000000
        /*08c4*/ 	.short	0x010a
        /*08c6*/ 	.byte	0x05
	.zero		1


	//   ....[125]....
        /*08c8*/ 	.word	0x00003110
        /*08cc*/ 	.word	0x000000ff
        /*08d0*/ 	.word	0x00000000
        /*08d4*/ 	.short	0x010a
        /*08d6*/ 	.byte	0x05
	.zero		1


	//   ....[126]....
        /*08d8*/ 	.word	0x000031a0
        /*08dc*/ 	.word	0x000000ff
        /*08e0*/ 	.word	0x00000000
        /*08e4*/ 	.short	0x010a
        /*08e6*/ 	.byte	0x05
	.zero		1


	//   ....[127]....
        /*08e8*/ 	.word	0x00003230
        /*08ec*/ 	.word	0x000000ff
        /*08f0*/ 	.word	0x00000000
        /*08f4*/ 	.short	0x010a
        /*08f6*/ 	.byte	0x05
	.zero		1


	//   ....[128]....
        /*08f8*/ 	.word	0x000032c0
        /*08fc*/ 	.word	0x000000ff
        /*0900*/ 	.word	0x00000000
        /*0904*/ 	.short	0x010a
        /*0906*/ 	.byte	0x05
	.zero		1


	//   ....[129]....
        /*0908*/ 	.word	0x00003350
        /*090c*/ 	.word	0x000000ff
        /*0910*/ 	.word	0x00000000
        /*0914*/ 	.short	0x010a
        /*0916*/ 	.byte	0x05
	.zero		1


	//   ....[130]....
        /*0918*/ 	.word	0x000033e0
        /*091c*/ 	.word	0x000000ff
        /*0920*/ 	.word	0x00000000
        /*0924*/ 	.short	0x010a
        /*0926*/ 	.byte	0x05
	.zero		1


	//   ....[131]....
        /*0928*/ 	.word	0x00003470
        /*092c*/ 	.word	0x000000ff
        /*0930*/ 	.word	0x00000000
        /*0934*/ 	.short	0x010a
        /*0936*/ 	.byte	0x05
	.zero		1


	//   ....[132]....
        /*0938*/ 	.word	0x00003500
        /*093c*/ 	.word	0x000000ff
        /*0940*/ 	.word	0x00000000
        /*0944*/ 	.short	0x010a
        /*0946*/ 	.byte	0x05
	.zero		1


	//   ....[133]....
        /*0948*/ 	.word	0x00003590
        /*094c*/ 	.word	0x000000ff
        /*0950*/ 	.word	0x00000000
        /*0954*/ 	.short	0x010a
        /*0956*/ 	.byte	0x05
	.zero		1


	//   ....[134]....
        /*0958*/ 	.word	0x00003620
        /*095c*/ 	.word	0x000000ff
        /*0960*/ 	.word	0x00000000
        /*0964*/ 	.short	0x010a
        /*0966*/ 	.byte	0x05
	.zero		1


	//   ....[135]....
        /*0968*/ 	.word	0x000036b0
        /*096c*/ 	.word	0x000000ff
        /*0970*/ 	.word	0x00000000
        /*0974*/ 	.short	0x010a
        /*0976*/ 	.byte	0x05
	.zero		1


	//   ....[136]....
        /*0978*/ 	.word	0x00003740
        /*097c*/ 	.word	0x000000ff
        /*0980*/ 	.word	0x00000000
        /*0984*/ 	.short	0x010a
        /*0986*/ 	.byte	0x05
	.zero		1


	//   ....[137]....
        /*0988*/ 	.word	0x000037d0
        /*098c*/ 	.word	0x000000ff
        /*0990*/ 	.word	0x00000000
        /*0994*/ 	.short	0x010a
        /*0996*/ 	.byte	0x05
	.zero		1


	//   ....[138]....
        /*0998*/ 	.word	0x00003860
        /*099c*/ 	.word	0x000000ff
        /*09a0*/ 	.word	0x00000000
        /*09a4*/ 	.short	0x010a
        /*09a6*/ 	.byte	0x05
	.zero		1


	//   ....[139]....
        /*09a8*/ 	.word	0x000038f0
        /*09ac*/ 	.word	0x000000ff
        /*09b0*/ 	.word	0x00000000
        /*09b4*/ 	.short	0x010a
        /*09b6*/ 	.byte	0x05
	.zero		1


	//   ....[140]....
        /*09b8*/ 	.word	0x00003980
        /*09bc*/ 	.word	0x000000ff
        /*09c0*/ 	.word	0x00000000
        /*09c4*/ 	.short	0x010a
        /*09c6*/ 	.byte	0x05
	.zero		1


	//   ....[141]....
        /*09c8*/ 	.word	0x00003a10
        /*09cc*/ 	.word	0x000000ff
        /*09d0*/ 	.word	0x00000000
        /*09d4*/ 	.short	0x010a
        /*09d6*/ 	.byte	0x05
	.zero		1


	//   ....[142]....
        /*09d8*/ 	.word	0x00003aa0
        /*09dc*/ 	.word	0x000000ff
        /*09e0*/ 	.word	0x00000000
        /*09e4*/ 	.short	0x010a
        /*09e6*/ 	.byte	0x05
	.zero		1


	//   ....[143]....
        /*09e8*/ 	.word	0x00003b30
        /*09ec*/ 	.word	0x000000ff
        /*09f0*/ 	.word	0x00000000
        /*09f4*/ 	.short	0x010a
        /*09f6*/ 	.byte	0x05
	.zero		1


	//   ....[144]....
        /*09f8*/ 	.word	0x00003bc0
        /*09fc*/ 	.word	0x000000ff
        /*0a00*/ 	.word	0x00000000
        /*0a04*/ 	.short	0x010a
        /*0a06*/ 	.byte	0x05
	.zero		1


	//   ....[145]....
        /*0a08*/ 	.word	0x00003c50
        /*0a0c*/ 	.word	0x000000ff
        /*0a10*/ 	.word	0x00000000
        /*0a14*/ 	.short	0x010a
        /*0a16*/ 	.byte	0x05
	.zero		1


	//   ....[146]....
        /*0a18*/ 	.word	0x00003ce0
        /*0a1c*/ 	.word	0x000000ff
        /*0a20*/ 	.word	0x00000000
        /*0a24*/ 	.short	0x010a
        /*0a26*/ 	.byte	0x05
	.zero		1


	//   ....[147]....
        /*0a28*/ 	.word	0x00003d70
        /*0a2c*/ 	.word	0x000000ff
        /*0a30*/ 	.word	0x00000000
        /*0a34*/ 	.short	0x010a
        /*0a36*/ 	.byte	0x05
	.zero		1


	//   ....[148]....
        /*0a38*/ 	.word	0x00003e00
        /*0a3c*/ 	.word	0x000000ff
        /*0a40*/ 	.word	0x00000000
        /*0a44*/ 	.short	0x010a
        /*0a46*/ 	.byte	0x05
	.zero		1


	//   ....[149]....
        /*0a48*/ 	.word	0x00003e90
        /*0a4c*/ 	.word	0x000000ff
        /*0a50*/ 	.word	0x00000000
        /*0a54*/ 	.short	0x010a
        /*0a56*/ 	.byte	0x05
	.zero		1


	//   ....[150]....
        /*0a58*/ 	.word	0x00003f20
        /*0a5c*/ 	.word	0x000000ff
        /*0a60*/ 	.word	0x00000000
        /*0a64*/ 	.short	0x010a
        /*0a66*/ 	.byte	0x05
	.zero		1


	//   ....[151]....
        /*0a68*/ 	.word	0x00003fb0
        /*0a6c*/ 	.word	0x000000ff
        /*0a70*/ 	.word	0x00000000
        /*0a74*/ 	.short	0x010a
        /*0a76*/ 	.byte	0x05
	.zero		1


	//   ....[152]....
        /*0a78*/ 	.word	0x00004040
        /*0a7c*/ 	.word	0x000000ff
        /*0a80*/ 	.word	0x00000000
        /*0a84*/ 	.short	0x010a
        /*0a86*/ 	.byte	0x05
	.zero		1


	//   ....[153]....
        /*0a88*/ 	.word	0x000040d0
        /*0a8c*/ 	.word	0x000000ff
        /*0a90*/ 	.word	0x00000000
        /*0a94*/ 	.short	0x010a
        /*0a96*/ 	.byte	0x05
	.zero		1


	//   ....[154]....
        /*0a98*/ 	.word	0x00004160
        /*0a9c*/ 	.word	0x000000ff
        /*0aa0*/ 	.word	0x00000000
        /*0aa4*/ 	.short	0x010a
        /*0aa6*/ 	.byte	0x05
	.zero		1


	//   ....[155]....
        /*0aa8*/ 	.word	0x000041f0
        /*0aac*/ 	.word	0x000000ff
        /*0ab0*/ 	.word	0x00000000
        /*0ab4*/ 	.short	0x010a
        /*0ab6*/ 	.byte	0x05
	.zero		1


	//   ....[156]....
        /*0ab8*/ 	.word	0x00004290
        /*0abc*/ 	.word	0x00000000
        /*0ac0*/ 	.word	0x00000000
        /*0ac4*/ 	.short	0x010a
        /*0ac6*/ 	.byte	0xff
	.zero		1


	//   ....[157]....
        /*0ac8*/ 	.word	0x000043b0
        /*0acc*/ 	.word	0x00000002
        /*0ad0*/ 	.word	0x00000320
        /*0ad4*/ 	.short	0x010a
        /*0ad6*/ 	.byte	0xff
	.zero		1


	//   ....[158]....
        /*0ad8*/ 	.word	0x00004420
        /*0adc*/ 	.word	0x00000002
        /*0ae0*/ 	.word	0x00000000
        /*0ae4*/ 	.short	0x0101
        /*0ae6*/ 	.byte	0xff
	.zero		1


	//   ....[159]....
        /*0ae8*/ 	.word	0x00004440
        /*0aec*/ 	.word	0x000000ff
        /*0af0*/ 	.word	0x000002d0
        /*0af4*/ 	.short	0x010a
        /*0af6*/ 	.byte	0x04
	.zero		1


	//   ....[160]....
        /*0af8*/ 	.word	0x00004560
        /*0afc*/ 	.word	0x00000002
        /*0b00*/ 	.word	0x000002c0
        /*0b04*/ 	.short	0x010a
        /*0b06*/ 	.byte	0xff
	.zero		1


	//   ....[161]....
        /*0b08*/ 	.word	0x00004660
        /*0b0c*/ 	.word	0x00000002
        /*0b10*/ 	.word	0x00000000
        /*0b14*/ 	.short	0x0101
        /*0b16*/ 	.byte	0xff
	.zero		1


	//   ....[162]....
        /*0b18*/ 	.word	0x000046f0
        /*0b1c*/ 	.word	0x000000ff
        /*0b20*/ 	.word	0x000002d0
        /*0b24*/ 	.short	0x0106
        /*0b26*/ 	.byte	0x04
	.zero		1


	//   ....[163]....
        /*0b28*/ 	.word	0x00004710
        /*0b2c*/ 	.word	0x000000ff
        /*0b30*/ 	.word	0x000002d0
        /*0b34*/ 	.short	0x010a
        /*0b36*/ 	.byte	0x04
	.zero		1


	//   ....[164]....
        /*0b38*/ 	.word	0x000047a0
        /*0b3c*/ 	.word	0x000000ff
        /*0b40*/ 	.word	0x000002d0
        /*0b44*/ 	.short	0x0106
        /*0b46*/ 	.byte	0x07
	.zero		1


	//   ....[165]....
        /*0b48*/ 	.word	0x000047e0
        /*0b4c*/ 	.word	0x00000000
        /*0b50*/ 	.word	0x000002d0
        /*0b54*/ 	.short	0x010a
        /*0b56*/ 	.byte	0xff
	.zero		1


	//   ....[166]....
        /*0b58*/ 	.word	0x00004cd0
        /*0b5c*/ 	.word	0x00000000
        /*0b60*/ 	.word	0x000002c0
        /*0b64*/ 	.short	0x010a
        /*0b66*/ 	.byte	0xff
	.zero		1


	//   ....[167]....
        /*0b68*/ 	.word	0x00004dd0
        /*0b6c*/ 	.word	0x00000003
        /*0b70*/ 	.word	0x00000000
        /*0b74*/ 	.short	0x0101
        /*0b76*/ 	.byte	0xff
	.zero		1


	//   ....[168]....
        /*0b78*/ 	.word	0x00004de0
        /*0b7c*/ 	.word	0x000000ff
        /*0b80*/ 	.word	0x00000000
        /*0b84*/ 	.short	0x010a
        /*0b86*/ 	.byte	0x05
	.zero		1


	//   ....[169]....
        /*0b88*/ 	.word	0x00004df0
        /*0b8c*/ 	.word	0x000000ff
        /*0b90*/ 	.word	0x00000300
        /*0b94*/ 	.short	0x010a
        /*0b96*/ 	.byte	0x13
	.zero		1


	//   ....[170]....
        /*0b98*/ 	.word	0x00004f20
        /*0b9c*/ 	.word	0x000000ff
        /*0ba0*/ 	.word	0x00000000
        /*0ba4*/ 	.short	0x010a
        /*0ba6*/ 	.byte	0x07
	.zero		1


	//   ....[171]....
        /*0ba8*/ 	.word	0x00005030
        /*0bac*/ 	.word	0x000000ff
        /*0bb0*/ 	.word	0x00000000
        /*0bb4*/ 	.short	0x010a
        /*0bb6*/ 	.byte	0x0a
	.zero		1


	//   ....[172]....
        /*0bb8*/ 	.word	0x00005210
        /*0bbc*/ 	.word	0x000000ff
        /*0bc0*/ 	.word	0x00000000
        /*0bc4*/ 	.short	0x010a
        /*0bc6*/ 	.byte	0x04
	.zero		1


	//   ....[173]....
        /*0bc8*/ 	.word	0x000052a0
        /*0bcc*/ 	.word	0x000000ff
        /*0bd0*/ 	.word	0x00000000
        /*0bd4*/ 	.short	0x010a
        /*0bd6*/ 	.byte	0x05
	.zero		1


	//   ....[174]....
        /*0bd8*/ 	.word	0x00005330
        /*0bdc*/ 	.word	0x000000ff
        /*0be0*/ 	.word	0x00000000
        /*0be4*/ 	.short	0x010a
        /*0be6*/ 	.byte	0x05
	.zero		1


	//   ....[175]....
        /*0be8*/ 	.word	0x000053c0
        /*0bec*/ 	.word	0x000000ff
        /*0bf0*/ 	.word	0x00000000
        /*0bf4*/ 	.short	0x010a
        /*0bf6*/ 	.byte	0x04
	.zero		1


	//   ....[176]....
        /*0bf8*/ 	.word	0x000058b0
        /*0bfc*/ 	.word	0x00000003
        /*0c00*/ 	.word	0x000002c0
        /*0c04*/ 	.short	0x010a
        /*0c06*/ 	.byte	0xff
	.zero		1


	//   ....[177]....
        /*0c08*/ 	.word	0x00005a20
        /*0c0c*/ 	.word	0x00000000
        /*0c10*/ 	.word	0x00000000
        /*0c14*/ 	.short	0x0101
        /*0c16*/ 	.byte	0xff
	.zero		1


	//   ....[178]....
        /*0c18*/ 	.word	0x00005ee0
        /*0c1c*/ 	.word	0x000000ff
        /*0c20*/ 	.word	0x000002b8
        /*0c24*/ 	.short	0x010a
        /*0c26*/ 	.byte	0x15
	.zero		1


	//   ....[179]....
        /*0c28*/ 	.word	0x00006070
        /*0c2c*/ 	.word	0x000000ff
        /*0c30*/ 	.word	0x000002a8
        /*0c34*/ 	.short	0x010a
        /*0c36*/ 	.byte	0x15
	.zero		1


	//   ....[180]....
        /*0c38*/ 	.word	0x00006350
        /*0c3c*/ 	.word	0x000000ff
        /*0c40*/ 	.word	0x000002a0
        /*0c44*/ 	.short	0x010b
        /*0c46*/ 	.byte	0x15
	.zero		1


	//   ....[181]....
        /*0c48*/ 	.word	0x00006360
        /*0c4c*/ 	.word	0x000000ff
        /*0c50*/ 	.word	0x00000000
        /*0c54*/ 	.short	0x0101
        /*0c56*/ 	.byte	0x30
	.zero		1


	//   ....[182]....
        /*0c58*/ 	.word	0x000063a0
        /*0c5c*/ 	.word	0x00000000
        /*0c60*/ 	.word	0x000002a8
        /*0c64*/ 	.short	0x010a
        /*0c66*/ 	.byte	0xff
	.zero		1


	//   ....[183]....
        /*0c68*/ 	.word	0x00006680
        /*0c6c*/ 	.word	0x00000008
        /*0c70*/ 	.word	0x000002c0
        /*0c74*/ 	.short	0x010a
        /*0c76*/ 	.byte	0xff
	.zero		1


	//   ....[184]....
        /*0c78*/ 	.word	0x00006800
        /*0c7c*/ 	.word	0x00000000
        /*0c80*/ 	.word	0x00000000
        /*0c84*/ 	.short	0x0101
        /*0c86*/ 	.byte	0xff
	.zero		1


	//   ....[185]....
        /*0c88*/ 	.word	0x00007280
        /*0c8c*/ 	.word	0x000000ff
        /*0c90*/ 	.word	0x000002a0
        /*0c94*/ 	.short	0x010a
        /*0c96*/ 	.byte	0x2c
	.zero		1


	//   ....[186]....
        /*0c98*/ 	.word	0x00007290
        /*0c9c*/ 	.word	0x00000011
        /*0ca0*/ 	.word	0x000002e0
        /*0ca4*/ 	.short	0x010a
        /*0ca6*/ 	.byte	0xff
	.zero		1


	//   ....[187]....
        /*0ca8*/ 	.word	0x00007400
        /*0cac*/ 	.word	0x000000ff
        /*0cb0*/ 	.word	0x000002a0
        /*0cb4*/ 	.short	0x010a
        /*0cb6*/ 	.byte	0x2c
	.zero		1


	//   ....[188]....
        /*0cb8*/ 	.word	0x000074f0
        /*0cbc*/ 	.word	0x000000ff
        /*0cc0*/ 	.word	0x00000000
        /*0cc4*/ 	.short	0x0101
        /*0cc6*/ 	.byte	0x04
	.zero		1


	//   ....[189]....
        /*0cc8*/ 	.word	0x000075b0
        /*0ccc*/ 	.word	0x00000011
        /*0cd0*/ 	.word	0x000002e0
        /*0cd4*/ 	.short	0x010a
        /*0cd6*/ 	.byte	0xff
	.zero		1


	//   ....[190]....
        /*0cd8*/ 	.word	0x00008700
        /*0cdc*/ 	.word	0x000000ff
        /*0ce0*/ 	.word	0x00000000
        /*0ce4*/ 	.short	0x0101
        /*0ce6*/ 	.byte	0x04
	.zero		1


	//   ....[191]....
        /*0ce8*/ 	.word	0x00008a50
        /*0cec*/ 	.word	0x00000000
        /*0cf0*/ 	.word	0x00000330
        /*0cf4*/ 	.short	0x010a
        /*0cf6*/ 	.byte	0xff
	.zero		1


	//   ....[192]....
        /*0cf8*/ 	.word	0x00008ab0
        /*0cfc*/ 	.word	0x00000000
        /*0d00*/ 	.word	0x00000150
        /*0d04*/ 	.short	0x010a
        /*0d06*/ 	.byte	0xff
	.zero		1


	//   ....[193]....
        /*0d08*/ 	.word	0x00008b10
        /*0d0c*/ 	.word	0x00000000
        /*0d10*/ 	.word	0x00000150
        /*0d14*/ 	.short	0x010a
        /*0d16*/ 	.byte	0xff
	.zero		1


	//   ....[194]....
        /*0d18*/ 	.word	0x00008b60
        /*0d1c*/ 	.word	0x00000003
        /*0d20*/ 	.word	0x000002c0
        /*0d24*/ 	.short	0x010a
        /*0d26*/ 	.byte	0xff
	.zero		1


	//   ....[195]....
        /*0d28*/ 	.word	0x00008bc0
        /*0d2c*/ 	.word	0x00000000
        /*0d30*/ 	.word	0x00000000
        /*0d34*/ 	.short	0x010a
        /*0d36*/ 	.byte	0xff
	.zero		1


	//   ....[196]....
        /*0d38*/ 	.word	0x00008c20
        /*0d3c*/ 	.word	0x00000000
        /*0d40*/ 	.word	0x00000000
        /*0d44*/ 	.short	0x010a
        /*0d46*/ 	.byte	0xff
	.zero		1


	//   ....[197]....
        /*0d48*/ 	.word	0x00008c80
        /*0d4c*/ 	.word	0x00000000
        /*0d50*/ 	.word	0x00000000
        /*0d54*/ 	.short	0x010a
        /*0d56*/ 	.byte	0xff
	.zero		1


	//   ....[198]....
        /*0d58*/ 	.word	0x00008ce0
        /*0d5c*/ 	.word	0x00000000
        /*0d60*/ 	.word	0x00000000
        /*0d64*/ 	.short	0x010a
        /*0d66*/ 	.byte	0xff
	.zero		1


	//   ....[199]....
        /*0d68*/ 	.word	0x00008d40
        /*0d6c*/ 	.word	0x00000000
        /*0d70*/ 	.word	0x00000000
        /*0d74*/ 	.short	0x010a
        /*0d76*/ 	.byte	0xff
	.zero		1


	//   ....[200]....
        /*0d78*/ 	.word	0x00008da0
        /*0d7c*/ 	.word	0x00000000
        /*0d80*/ 	.word	0x00000000
        /*0d84*/ 	.short	0x010a
        /*0d86*/ 	.byte	0xff
	.zero		1


	//   ....[201]....
        /*0d88*/ 	.word	0x00008e00
        /*0d8c*/ 	.word	0x00000000
        /*0d90*/ 	.word	0x00000000
        /*0d94*/ 	.short	0x010a
        /*0d96*/ 	.byte	0xff
	.zero		1


	//   ....[202]....
        /*0d98*/ 	.word	0x00008e60
        /*0d9c*/ 	.word	0x00000000
        /*0da0*/ 	.word	0x00000000
        /*0da4*/ 	.short	0x010a
        /*0da6*/ 	.byte	0xff
	.zero		1


	//   ....[203]....
        /*0da8*/ 	.word	0x00008ec0
        /*0dac*/ 	.word	0x00000000
        /*0db0*/ 	.word	0x00000000
        /*0db4*/ 	.short	0x010a
        /*0db6*/ 	.byte	0xff
	.zero		1


	//   ....[204]....
        /*0db8*/ 	.word	0x00008f20
        /*0dbc*/ 	.word	0x00000000
        /*0dc0*/ 	.word	0x00000000
        /*0dc4*/ 	.short	0x010a
        /*0dc6*/ 	.byte	0xff
	.zero		1


	//   ....[205]....
        /*0dc8*/ 	.word	0x00008f80
        /*0dcc*/ 	.word	0x00000000
        /*0dd0*/ 	.word	0x00000000
        /*0dd4*/ 	.short	0x010a
        /*0dd6*/ 	.byte	0xff
	.zero		1


	//   ....[206]....
        /*0dd8*/ 	.word	0x00008fe0
        /*0ddc*/ 	.word	0x00000000
        /*0de0*/ 	.word	0x00000000
        /*0de4*/ 	.short	0x010a
        /*0de6*/ 	.byte	0xff
	.zero		1


	//   ....[207]....
        /*0de8*/ 	.word	0x00009040
        /*0dec*/ 	.word	0x00000000
        /*0df0*/ 	.word	0x00000000
        /*0df4*/ 	.short	0x010a
        /*0df6*/ 	.byte	0xff
	.zero		1


	//   ....[208]....
        /*0df8*/ 	.word	0x000090a0
        /*0dfc*/ 	.word	0x00000000
        /*0e00*/ 	.word	0x00000000
        /*0e04*/ 	.short	0x010a
        /*0e06*/ 	.byte	0xff
	.zero		1


	//   ....[209]....
        /*0e08*/ 	.word	0x00009100
        /*0e0c*/ 	.word	0x00000000
        /*0e10*/ 	.word	0x00000000
        /*0e14*/ 	.short	0x010a
        /*0e16*/ 	.byte	0xff
	.zero		1


	//   ....[210]....
        /*0e18*/ 	.word	0x00009160
        /*0e1c*/ 	.word	0x00000000
        /*0e20*/ 	.word	0x00000000
        /*0e24*/ 	.short	0x010a
        /*0e26*/ 	.byte	0xff
	.zero		1


	//   ....[211]....
        /*0e28*/ 	.word	0x000091c0
        /*0e2c*/ 	.word	0x00000000
        /*0e30*/ 	.word	0x00000000
        /*0e34*/ 	.short	0x010a
        /*0e36*/ 	.byte	0xff
	.zero		1


	//   ....[212]....
        /*0e38*/ 	.word	0x00009220
        /*0e3c*/ 	.word	0x00000000
        /*0e40*/ 	.word	0x00000000
        /*0e44*/ 	.short	0x010a
        /*0e46*/ 	.byte	0xff
	.zero		1


	//   ....[213]....
        /*0e48*/ 	.word	0x00009280
        /*0e4c*/ 	.word	0x00000000
        /*0e50*/ 	.word	0x00000000
        /*0e54*/ 	.short	0x010a
        /*0e56*/ 	.byte	0xff
	.zero		1


	//   ....[214]....
        /*0e58*/ 	.word	0x000092e0
        /*0e5c*/ 	.word	0x00000000
        /*0e60*/ 	.word	0x00000000
        /*0e64*/ 	.short	0x010a
        /*0e66*/ 	.byte	0xff
	.zero		1


	//   ....[215]....
        /*0e68*/ 	.word	0x00009340
        /*0e6c*/ 	.word	0x00000000
        /*0e70*/ 	.word	0x00000000
        /*0e74*/ 	.short	0x010a
        /*0e76*/ 	.byte	0xff
	.zero		1


	//   ....[216]....
        /*0e78*/ 	.word	0x000093a0
        /*0e7c*/ 	.word	0x00000000
        /*0e80*/ 	.word	0x00000000
        /*0e84*/ 	.short	0x010a
        /*0e86*/ 	.byte	0xff
	.zero		1


	//   ....[217]....
        /*0e88*/ 	.word	0x00009400
        /*0e8c*/ 	.word	0x00000000
        /*0e90*/ 	.word	0x00000000
        /*0e94*/ 	.short	0x010a
        /*0e96*/ 	.byte	0xff
	.zero		1


	//   ....[218]....
        /*0e98*/ 	.word	0x00009460
        /*0e9c*/ 	.word	0x00000000
        /*0ea0*/ 	.word	0x00000000
        /*0ea4*/ 	.short	0x010a
        /*0ea6*/ 	.byte	0xff
	.zero		1


	//   ....[219]....
        /*0ea8*/ 	.word	0x000094c0
        /*0eac*/ 	.word	0x00000000
        /*0eb0*/ 	.word	0x00000000
        /*0eb4*/ 	.short	0x010a
        /*0eb6*/ 	.byte	0xff
	.zero		1


	//   ....[220]....
        /*0eb8*/ 	.word	0x00009520
        /*0ebc*/ 	.word	0x00000000
        /*0ec0*/ 	.word	0x00000000
        /*0ec4*/ 	.short	0x010a
        /*0ec6*/ 	.byte	0xff
	.zero		1


	//   ....[221]....
        /*0ec8*/ 	.word	0x00009580
        /*0ecc*/ 	.word	0x00000000
        /*0ed0*/ 	.word	0x00000000
        /*0ed4*/ 	.short	0x010a
        /*0ed6*/ 	.byte	0xff
	.zero		1


	//   ....[222]....
        /*0ed8*/ 	.word	0x000095e0
        /*0edc*/ 	.word	0x00000000
        /*0ee0*/ 	.word	0x00000000
        /*0ee4*/ 	.short	0x010a
        /*0ee6*/ 	.byte	0xff
	.zero		1


	//   ....[223]....
        /*0ee8*/ 	.word	0x00009640
        /*0eec*/ 	.word	0x00000000
        /*0ef0*/ 	.word	0x00000000
        /*0ef4*/ 	.short	0x010a
        /*0ef6*/ 	.byte	0xff
	.zero		1


	//   ....[224]....
        /*0ef8*/ 	.word	0x000096a0
        /*0efc*/ 	.word	0x00000000
        /*0f00*/ 	.word	0x00000000
        /*0f04*/ 	.short	0x010a
        /*0f06*/ 	.byte	0xff
	.zero		1


	//   ....[225]....
        /*0f08*/ 	.word	0x00009700
        /*0f0c*/ 	.word	0x00000000
        /*0f10*/ 	.word	0x00000000
        /*0f14*/ 	.short	0x010a
        /*0f16*/ 	.byte	0xff
	.zero		1


	//   ....[226]....
        /*0f18*/ 	.word	0x00009760
        /*0f1c*/ 	.word	0x00000000
        /*0f20*/ 	.word	0x00000000
        /*0f24*/ 	.short	0x010a
        /*0f26*/ 	.byte	0xff
	.zero		1


	//   ....[227]....
        /*0f28*/ 	.word	0x000097c0
        /*0f2c*/ 	.word	0x00000000
        /*0f30*/ 	.word	0x00000000
        /*0f34*/ 	.short	0x010a
        /*0f36*/ 	.byte	0xff
	.zero		1


	//   ....[228]....
        /*0f38*/ 	.word	0x00009820
        /*0f3c*/ 	.word	0x00000000
        /*0f40*/ 	.word	0x00000000
        /*0f44*/ 	.short	0x010a
        /*0f46*/ 	.byte	0xff
	.zero		1


	//   ....[229]....
        /*0f48*/ 	.word	0x00009880
        /*0f4c*/ 	.word	0x00000000
        /*0f50*/ 	.word	0x00000000
        /*0f54*/ 	.short	0x010a
        /*0f56*/ 	.byte	0xff
	.zero		1


	//   ....[230]....
        /*0f58*/ 	.word	0x000098e0
        /*0f5c*/ 	.word	0x00000000
        /*0f60*/ 	.word	0x00000000
        /*0f64*/ 	.short	0x010a
        /*0f66*/ 	.byte	0xff
	.zero		1


	//   ....[231]....
        /*0f68*/ 	.word	0x00009940
        /*0f6c*/ 	.word	0x00000000
        /*0f70*/ 	.word	0x00000000
        /*0f74*/ 	.short	0x010a
        /*0f76*/ 	.byte	0xff
	.zero		1


	//   ....[232]....
        /*0f78*/ 	.word	0x000099a0
        /*0f7c*/ 	.word	0x00000000
        /*0f80*/ 	.word	0x00000000
        /*0f84*/ 	.short	0x010a
        /*0f86*/ 	.byte	0xff
	.zero		1


	//   ....[233]....
        /*0f88*/ 	.word	0x00009a00
        /*0f8c*/ 	.word	0x00000000
        /*0f90*/ 	.word	0x00000000
        /*0f94*/ 	.short	0x010a
        /*0f96*/ 	.byte	0xff
	.zero		1


	//   ....[234]....
        /*0f98*/ 	.word	0x00009a60
        /*0f9c*/ 	.word	0x00000000
        /*0fa0*/ 	.word	0x00000000
        /*0fa4*/ 	.short	0x010a
        /*0fa6*/ 	.byte	0xff
	.zero		1


	//   ....[235]....
        /*0fa8*/ 	.word	0x00009ac0
        /*0fac*/ 	.word	0x00000000
        /*0fb0*/ 	.word	0x00000000
        /*0fb4*/ 	.short	0x010a
        /*0fb6*/ 	.byte	0xff
	.zero		1


	//   ....[236]....
        /*0fb8*/ 	.word	0x00009b10
        /*0fbc*/ 	.word	0x00000002
        /*0fc0*/ 	.word	0x00000320
        /*0fc4*/ 	.short	0x010a
        /*0fc6*/ 	.byte	0xff
	.zero		1


	//   ....[237]....
        /*0fc8*/ 	.word	0x00009b70
        /*0fcc*/ 	.word	0x00000002
        /*0fd0*/ 	.word	0x000002d0
        /*0fd4*/ 	.short	0x010a
        /*0fd6*/ 	.byte	0xff
	.zero		1


	//   ....[238]....
        /*0fd8*/ 	.word	0x00009bc0
        /*0fdc*/ 	.word	0x00000002
        /*0fe0*/ 	.word	0x000002c0
        /*0fe4*/ 	.short	0x010a
        /*0fe6*/ 	.byte	0xff
	.zero		1


	//   ....[239]....
        /*0fe8*/ 	.word	0x00009c20
        /*0fec*/ 	.word	0x00000000
        /*0ff0*/ 	.word	0x000002d0
        /*0ff4*/ 	.short	0x010a
        /*0ff6*/ 	.byte	0xff
	.zero		1


	//   ....[240]....
        /*0ff8*/ 	.word	0x00009c70
        /*0ffc*/ 	.word	0x00000000
        /*1000*/ 	.word	0x000002c0
        /*1004*/ 	.short	0x010a
        /*1006*/ 	.byte	0xff
	.zero		1


	//   ....[241]....
        /*1008*/ 	.word	0x00009cd0
        /*100c*/ 	.word	0x00000002
        /*1010*/ 	.word	0x00000300
        /*1014*/ 	.short	0x010a
        /*1016*/ 	.byte	0xff
	.zero		1


	//   ....[242]....
        /*1018*/ 	.word	0x00009d30
        /*101c*/ 	.word	0x00000000
        /*1020*/ 	.word	0x00000000
        /*1024*/ 	.short	0x010a
        /*1026*/ 	.byte	0xff
	.zero		1


	//   ....[243]....
        /*1028*/ 	.word	0x00009d90
        /*102c*/ 	.word	0x00000000
        /*1030*/ 	.word	0x00000000
        /*1034*/ 	.short	0x010a
        /*1036*/ 	.byte	0xff
	.zero		1


	//   ....[244]....
        /*1038*/ 	.word	0x00009df0
        /*103c*/ 	.word	0x00000000
        /*1040*/ 	.word	0x00000000
        /*1044*/ 	.short	0x010a
        /*1046*/ 	.byte	0xff
	.zero		1


	//   ....[245]....
        /*1048*/ 	.word	0x00009e50
        /*104c*/ 	.word	0x00000000
        /*1050*/ 	.word	0x00000000
        /*1054*/ 	.short	0x010a
        /*1056*/ 	.byte	0xff
	.zero		1


	//   ....[246]....
        /*1058*/ 	.word	0x00009eb0
        /*105c*/ 	.word	0x00000000
        /*1060*/ 	.word	0x00000000
        /*1064*/ 	.short	0x010a
        /*1066*/ 	.byte	0xff
	.zero		1


	//   ....[247]....
        /*1068*/ 	.word	0x00009f00
        /*106c*/ 	.word	0x00000003
        /*1070*/ 	.word	0x000002c0
        /*1074*/ 	.short	0x010a
        /*1076*/ 	.byte	0xff
	.zero		1


	//   ....[248]....
        /*1078*/ 	.word	0x00009f60
        /*107c*/ 	.word	0x00000000
        /*1080*/ 	.word	0x000002b8
        /*1084*/ 	.short	0x010a
        /*1086*/ 	.byte	0xff
	.zero		1


	//   ....[249]....
        /*1088*/ 	.word	0x00009fc0
        /*108c*/ 	.word	0x00000000
        /*1090*/ 	.word	0x000002a8
        /*1094*/ 	.short	0x010a
        /*1096*/ 	.byte	0xff
	.zero		1


	//   ....[250]....
        /*1098*/ 	.word	0x0000a010
        /*109c*/ 	.word	0x00000008
        /*10a0*/ 	.word	0x000002c0
        /*10a4*/ 	.short	0x010a
        /*10a6*/ 	.byte	0xff
	.zero		1


	//   ....[251]....
        /*10a8*/ 	.word	0x0000a070
        /*10ac*/ 	.word	0x00000000
        /*10b0*/ 	.word	0x000002a0
        /*10b4*/ 	.short	0x010a
        /*10b6*/ 	.byte	0xff
	.zero		1


	//   ....[252]....
        /*10b8*/ 	.word	0x0000a0c0
        /*10bc*/ 	.word	0x00000011
        /*10c0*/ 	.word	0x000002e0
        /*10c4*/ 	.short	0x010a
        /*10c6*/ 	.byte	0xff
	.zero		1


	//----- nvinfo : EIATTR_NUM_MBARRIERS
	.align		4
.L_47:
        /*10c8*/ 	.byte	0x03, 0x38
        /*10ca*/ 	.short	0x0068


	//----- nvinfo : EIATTR_EXIT_INSTR_OFFSETS
	.align		4
        /*10cc*/ 	.byte	0x04, 0x1c
        /*10ce*/ 	.short	(.L_49 - .L_48)


	//   ....[0]....
.L_48:
        /*10d0*/ 	.word	0x000042c0


	//   ....[1]....
        /*10d4*/ 	.word	0x000047b0


	//   ....[2]....
        /*10d8*/ 	.word	0x00004810


	//   ....[3]....
        /*10dc*/ 	.word	0x00005620


	//   ....[4]....
        /*10e0*/ 	.word	0x000063d0


	//   ....[5]....
        /*10e4*/ 	.word	0x00006410


	//   ....[6]....
        /*10e8*/ 	.word	0x00008a40


	//----- nvinfo : EIATTR_MAX_THREADS
	.align		4
.L_49:
        /*10ec*/ 	.byte	0x04, 0x05
        /*10ee*/ 	.short	(.L_51 - .L_50)
.L_50:
        /*10f0*/ 	.word	0x00000100
        /*10f4*/ 	.word	0x00000001
        /*10f8*/ 	.word	0x00000001


	//----- nvinfo : EIATTR_CRS_STACK_SIZE
	.align		4
.L_51:
        /*10fc*/ 	.byte	0x04, 0x1e
        /*10fe*/ 	.short	(.L_53 - .L_52)
.L_52:
        /*1100*/ 	.word	0x00000000


	//----- nvinfo : EIATTR_CBANK_PARAM_SIZE
	.align		4
.L_53:
        /*1104*/ 	.byte	0x03, 0x19
        /*1106*/ 	.short	0x0800


	//----- nvinfo : EIATTR_PARAM_CBANK
	.align		4
        /*1108*/ 	.byte	0x04, 0x0a
        /*110a*/ 	.short	(.L_55 - .L_54)
	.align		4
.L_54:
        /*110c*/ 	.word	index@(.nv.constant0._ZN7cutlass13device_kernelINS_4gemm6kernel13GemmUniversalIN4cute5tupleIJiiiiEEENS1_10collective13CollectiveMmaINS1_35MainloopSm100TmaUmmaWarpSpecializedILi42ELi2ELi4ENS5_IJNS4_1CILi2EEENSA_ILi1EEESC_EEEEENS5_IJNSA_ILi64EEENSA_ILi96EEENSA_ILi32EEEEEEaNS5_IJlSC_lEEEaSJ_NS4_8TiledMMAINS4_8MMA_AtomIJNS4_15SM100_MMA_S8_SSIaaiLi64ELi96ELNS4_4UMMA5MajorE0ELSO_0ELNSN_8SaturateE0EEEEEENS4_6LayoutINS5_IJSC_SC_SC_EEENS5_IJNSA_ILi0EEESU_SU_EEEEENS5_IJNS4_10UnderscoreESX_SX_EEEEENS4_13SM90_TMA_LOADENS4_14ComposedLayoutINS4_7SwizzleILi1ELi4ELi3EEENS4_18smem_ptr_flag_bitsILi8EEENSS_INS5_IJNSA_ILi8EEESH_EEENS5_IJSH_SC_EEEEEEEvNS4_8identityENS4_23SM90_TMA_LOAD_MULTICASTES1A_vS1B_EENS_8epilogue10collective18CollectiveEpilogueINS1E_23Sm100TmaWarpSpecializedILi1ELi1ELi48ELb0ELb0EEEJSI_NS5_IJNSS_ISF_SC_EENSS_ISG_SC_EEEEEaSJ_aSJ_NS1E_6fusion15FusionCallbacksIS1I_NS1M_17LinearCombinationIaiaiLNS_15FloatRoundStyleE2EEESI_S1L_JEEENS4_5SM1004TMEM4LOAD26SM100_TMEM_LOAD_16dp32b16xES10_S1A_NS4_39AutoVectorizingCopyWithAssumedAlignmentILi128EEENS4_14SM90_TMA_STOREES1A_S1X_S1X_EEEvvEEEEvNT_6ParamsE)
        /*1110*/ 	.short	0x0380
        /*1112*/ 	.short	0x0800


	//----- nvinfo : EIATTR_SW_WAR
	.align		4
.L_55:
        /*1114*/ 	.byte	0x04, 0x36
        /*1116*/ 	.short	(.L_57 - .L_56)
.L_56:
        /*1118*/ 	.word	0x00000008
.L_57:


//--------------------- .nv.callgraph             --------------------------
	.section	.nv.callgraph,"",@"SHT_CUDA_CALLGRAPH"
	.align	4
	.sectionentsize	8
	.align		4
        /*0000*/ 	.word	0x00000000
	.align		4
        /*0004*/ 	.word	0xffffffff
	.align		4
        /*0008*/ 	.word	index@(_ZN7cutlass13device_kernelINS_4gemm6kernel13GemmUniversalIN4cute5tupleIJiiiiEEENS1_10collective13CollectiveMmaINS1_35MainloopSm100TmaUmmaWarpSpecializedILi42ELi2ELi4ENS5_IJNS4_1CILi2EEENSA_ILi1EEESC_EEEEENS5_IJNSA_ILi64EEENSA_ILi96EEENSA_ILi32EEEEEEaNS5_IJlSC_lEEEaSJ_NS4_8TiledMMAINS4_8MMA_AtomIJNS4_15SM100_MMA_S8_SSIaaiLi64ELi96ELNS4_4UMMA5MajorE0ELSO_0ELNSN_8SaturateE0EEEEEENS4_6LayoutINS5_IJSC_SC_SC_EEENS5_IJNSA_ILi0EEESU_SU_EEEEENS5_IJNS4_10UnderscoreESX_SX_EEEEENS4_13SM90_TMA_LOADENS4_14ComposedLayoutINS4_7SwizzleILi1ELi4ELi3EEENS4_18smem_ptr_flag_bitsILi8EEENSS_INS5_IJNSA_ILi8EEESH_EEENS5_IJSH_SC_EEEEEEEvNS4_8identityENS4_23SM90_TMA_LOAD_MULTICASTES1A_vS1B_EENS_8epilogue10collective18CollectiveEpilogueINS1E_23Sm100TmaWarpSpecializedILi1ELi1ELi48ELb0ELb0EEEJSI_NS5_IJNSS_ISF_SC_EENSS_ISG_SC_EEEEEaSJ_aSJ_NS1E_6fusion15FusionCallbacksIS1I_NS1M_17LinearCombinationIaiaiLNS_15FloatRoundStyleE2EEESI_S1L_JEEENS4_5SM1004TMEM4LOAD26SM100_TMEM_LOAD_16dp32b16xES10_S1A_NS4_39AutoVectorizingCopyWithAssumedAlignmentILi128EEENS4_14SM90_TMA_STOREES1A_S1X_S1X_EEEvvEEEEvNT_6ParamsE)
	.align		4
        /*000c*/ 	.word	index@(__assertfail)
	.align		4
        /*0010*/ 	.word	0x00000000
	.align		4
        /*0014*/ 	.word	0xfffffffe
	.align		4
        /*0018*/ 	.word	0x00000000
	.align		4
        /*001c*/ 	.word	0xfffffffd
	.align		4
        /*0020*/ 	.word	0x00000000
	.align		4
        /*0024*/ 	.word	0xfffffffc


//--------------------- .nv.constant4             --------------------------
	.section	.nv.constant4,"a",@progbits
	.align	8
	.align		8
.nv.constant4:
        /*0000*/ 	.dword	__assertfail
	.align		8
        /*0008*/ 	.dword	__unnamed_1
	.align		8
        /*0010*/ 	.dword	__unnamed_2
	.align		8
        /*0018*/ 	.dword	_ZN40_INTERNAL_8d470a6e_4_k_cu_3d68fffb_373894cuda3std3__45__cpo5beginE
	.align		8
        /*0020*/ 	.dword	_ZN40_INTERNAL_8d470a6e_4_k_cu_3d68fffb_373894cuda3std3__45__cpo3endE
	.align		8
        /*0028*/ 	.dword	_ZN40_INTERNAL_8d470a6e_4_k_cu_3d68fffb_373894cuda3std3__45__cpo6cbeginE
	.align		8
        /*0030*/ 	.dword	_ZN40_INTERNAL_8d470a6e_4_k_cu_3d68fffb_373894cuda3std3__45__cpo4cendE
	.align		8
        /*0038*/ 	.dword	_ZN40_INTERNAL_8d470a6e_4_k_cu_3d68fffb_373894cuda3std3__442_GLOBAL__N__8d470a6e_4_k_cu_3d68fffb_373896ignoreE
	.align		8
        /*0040*/ 	.dword	_ZN40_INTERNAL_8d470a6e_4_k_cu_3d68fffb_373894cuda3std3__419piecewise_constructE
	.align		8
        /*0048*/ 	.dword	_ZN40_INTERNAL_8d470a6e_4_k_cu_3d68fffb_373894cuda3std3__48in_placeE
	.align		8
        /*0050*/ 	.dword	_ZN40_INTERNAL_8d470a6e_4_k_cu_3d68fffb_373894cuda3std6ranges3__45__cpo4swapE
	.align		8
        /*0058*/ 	.dword	_ZN40_INTERNAL_8d470a6e_4_k_cu_3d68fffb_373894cuda3std6ranges3__45__cpo9iter_moveE
	.align		8
        /*0060*/ 	.dword	_ZN40_INTERNAL_8d470a6e_4_k_cu_3d68fffb_373894cute7productE
	.align		8
        /*0068*/ 	.dword	_ZN40_INTERNAL_8d470a6e_4_k_cu_3d68fffb_373894cute1_E
	.align		8
        /*0070*/ 	.dword	$str$25
	.align		8
        /*0078*/ 	.dword	$str$26
	.align		8
        /*0080*/ 	.dword	$str$27
	.align		8
        /*0088*/ 	.dword	$str$28


//--------------------- .text._ZN7cutlass13device_kernelINS_4gemm6kernel13GemmUniversalIN4cute5tupleIJiiiiEEENS1_10collective13CollectiveMmaINS1_35MainloopSm100TmaUmmaWarpSpecializedILi42ELi2ELi4ENS5_IJNS4_1CILi2EEENSA_ILi1EEESC_EEEEENS5_IJNSA_ILi64EEENSA_ILi96EEENSA_ILi32EEEEEEaNS5_IJlSC_lEEEaSJ_NS4_8TiledMMAINS4_8MMA_AtomIJNS4_15SM100_MMA_S8_SSIaaiLi64ELi96ELNS4_4UMMA5MajorE0ELSO_0ELNSN_8SaturateE0EEEEEENS4_6LayoutINS5_IJSC_SC_SC_EEENS5_IJNSA_ILi0EEESU_SU_EEEEENS5_IJNS4_10UnderscoreESX_SX_EEEEENS4_13SM90_TMA_LOADENS4_14ComposedLayoutINS4_7SwizzleILi1ELi4ELi3EEENS4_18smem_ptr_flag_bitsILi8EEENSS_INS5_IJNSA_ILi8EEESH_EEENS5_IJSH_SC_EEEEEEEvNS4_8identityENS4_23SM90_TMA_LOAD_MULTICASTES1A_vS1B_EENS_8epilogue10collective18CollectiveEpilogueINS1E_23Sm100TmaWarpSpecializedILi1ELi1ELi48ELb0ELb0EEEJSI_NS5_IJNSS_ISF_SC_EENSS_ISG_SC_EEEEEaSJ_aSJ_NS1E_6fusion15FusionCallbacksIS1I_NS1M_17LinearCombinationIaiaiLNS_15FloatRoundStyleE2EEESI_S1L_JEEENS4_5SM1004TMEM4LOAD26SM100_TMEM_LOAD_16dp32b16xES10_S1A_NS4_39AutoVectorizingCopyWithAssumedAlignmentILi128EEENS4_14SM90_TMA_STOREES1A_S1X_S1X_EEEvvEEEEvNT_6ParamsE --------------------------
	.section	.text._ZN7cutlass13device_kernelINS_4gemm6kernel13GemmUniversalIN4cute5tupleIJiiiiEEENS1_10collective13CollectiveMmaINS1_35MainloopSm100TmaUmmaWarpSpecializedILi42ELi2ELi4ENS5_IJNS4_1CILi2EEENSA_ILi1EEESC_EEEEENS5_IJNSA_ILi64EEENSA_ILi96EEENSA_ILi32EEEEEEaNS5_IJlSC_lEEEaSJ_NS4_8TiledMMAINS4_8MMA_AtomIJNS4_15SM100_MMA_S8_SSIaaiLi64ELi96ELNS4_4UMMA5MajorE0ELSO_0ELNSN_8SaturateE0EEEEEENS4_6LayoutINS5_IJSC_SC_SC_EEENS5_IJNSA_ILi0EEESU_SU_EEEEENS5_IJNS4_10UnderscoreESX_SX_EEEEENS4_13SM90_TMA_LOADENS4_14ComposedLayoutINS4_7SwizzleILi1ELi4ELi3EEENS4_18smem_ptr_flag_bitsILi8EEENSS_INS5_IJNSA_ILi8EEESH_EEENS5_IJSH_SC_EEEEEEEvNS4_8identityENS4_23SM90_TMA_LOAD_MULTICASTES1A_vS1B_EENS_8epilogue10collective18CollectiveEpilogueINS1E_23Sm100TmaWarpSpecializedILi1ELi1ELi48ELb0ELb0EEEJSI_NS5_IJNSS_ISF_SC_EENSS_ISG_SC_EEEEEaSJ_aSJ_NS1E_6fusion15FusionCallbacksIS1I_NS1M_17LinearCombinationIaiaiLNS_15FloatRoundStyleE2EEESI_S1L_JEEENS4_5SM1004TMEM4LOAD26SM100_TMEM_LOAD_16dp32b16xES10_S1A_NS4_39AutoVectorizingCopyWithAssumedAlignmentILi128EEENS4_14SM90_TMA_STOREES1A_S1X_S1X_EEEvvEEEEvNT_6ParamsE,"ax",@progbits
	.align	128
.text._ZN7cutlass13device_kernelINS_4gemm6kernel13GemmUniversalIN4cute5tupleIJiiiiEEENS1_10collective13CollectiveMmaINS1_35MainloopSm100TmaUmmaWarpSpecializedILi42ELi2ELi4ENS5_IJNS4_1CILi2EEENSA_ILi1EEESC_EEEEENS5_IJNSA_ILi64EEENSA_ILi96EEENSA_ILi32EEEEEEaNS5_IJlSC_lEEEaSJ_NS4_8TiledMMAINS4_8MMA_AtomIJNS4_15SM100_MMA_S8_SSIaaiLi64ELi96ELNS4_4UMMA5MajorE0ELSO_0ELNSN_8SaturateE0EEEEEENS4_6LayoutINS5_IJSC_SC_SC_EEENS5_IJNSA_ILi0EEESU_SU_EEEEENS5_IJNS4_10UnderscoreESX_SX_EEEEENS4_13SM90_TMA_LOADENS4_14ComposedLayoutINS4_7SwizzleILi1ELi4ELi3EEENS4_18smem_ptr_flag_bitsILi8EEENSS_INS5_IJNSA_ILi8EEESH_EEENS5_IJSH_SC_EEEEEEEvNS4_8identityENS4_23SM90_TMA_LOAD_MULTICASTES1A_vS1B_EENS_8epilogue10collective18CollectiveEpilogueINS1E_23Sm100TmaWarpSpecializedILi1ELi1ELi48ELb0ELb0EEEJSI_NS5_IJNSS_ISF_SC_EENSS_ISG_SC_EEEEEaSJ_aSJ_NS1E_6fusion15FusionCallbacksIS1I_NS1M_17LinearCombinationIaiaiLNS_15FloatRoundStyleE2EEESI_S1L_JEEENS4_5SM1004TMEM4LOAD26SM100_TMEM_LOAD_16dp32b16xES10_S1A_NS4_39AutoVectorizingCopyWithAssumedAlignmentILi128EEENS4_14SM90_TMA_STOREES1A_S1X_S1X_EEEvvEEEEvNT_6ParamsE:
        .type           _ZN7cutlass13device_kernelINS_4gemm6kernel13GemmUniversalIN4cute5tupleIJiiiiEEENS1_10collective13CollectiveMmaINS1_35MainloopSm100TmaUmmaWarpSpecializedILi42ELi2ELi4ENS5_IJNS4_1CILi2EEENSA_ILi1EEESC_EEEEENS5_IJNSA_ILi64EEENSA_ILi96EEENSA_ILi32EEEEEEaNS5_IJlSC_lEEEaSJ_NS4_8TiledMMAINS4_8MMA_AtomIJNS4_15SM100_MMA_S8_SSIaaiLi64ELi96ELNS4_4UMMA5MajorE0ELSO_0ELNSN_8SaturateE0EEEEEENS4_6LayoutINS5_IJSC_SC_SC_EEENS5_IJNSA_ILi0EEESU_SU_EEEEENS5_IJNS4_10UnderscoreESX_SX_EEEEENS4_13SM90_TMA_LOADENS4_14ComposedLayoutINS4_7SwizzleILi1ELi4ELi3EEENS4_18smem_ptr_flag_bitsILi8EEENSS_INS5_IJNSA_ILi8EEESH_EEENS5_IJSH_SC_EEEEEEEvNS4_8identityENS4_23SM90_TMA_LOAD_MULTICASTES1A_vS1B_EENS_8epilogue10collective18CollectiveEpilogueINS1E_23Sm100TmaWarpSpecializedILi1ELi1ELi48ELb0ELb0EEEJSI_NS5_IJNSS_ISF_SC_EENSS_ISG_SC_EEEEEaSJ_aSJ_NS1E_6fusion15FusionCallbacksIS1I_NS1M_17LinearCombinationIaiaiLNS_15FloatRoundStyleE2EEESI_S1L_JEEENS4_5SM1004TMEM4LOAD26SM100_TMEM_LOAD_16dp32b16xES10_S1A_NS4_39AutoVectorizingCopyWithAssumedAlignmentILi128EEENS4_14SM90_TMA_STOREES1A_S1X_S1X_EEEvvEEEEvNT_6ParamsE,@function
        .size           _ZN7cutlass13device_kernelINS_4gemm6kernel13GemmUniversalIN4cute5tupleIJiiiiEEENS1_10collective13CollectiveMmaINS1_35MainloopSm100TmaUmmaWarpSpecializedILi42ELi2ELi4ENS5_IJNS4_1CILi2EEENSA_ILi1EEESC_EEEEENS5_IJNSA_ILi64EEENSA_ILi96EEENSA_ILi32EEEEEEaNS5_IJlSC_lEEEaSJ_NS4_8TiledMMAINS4_8MMA_AtomIJNS4_15SM100_MMA_S8_SSIaaiLi64ELi96ELNS4_4UMMA5MajorE0ELSO_0ELNSN_8SaturateE0EEEEEENS4_6LayoutINS5_IJSC_SC_SC_EEENS5_IJNSA_ILi0EEESU_SU_EEEEENS5_IJNS4_10UnderscoreESX_SX_EEEEENS4_13SM90_TMA_LOADENS4_14ComposedLayoutINS4_7SwizzleILi1ELi4ELi3EEENS4_18smem_ptr_flag_bitsILi8EEENSS_INS5_IJNSA_ILi8EEESH_EEENS5_IJSH_SC_EEEEEEEvNS4_8identityENS4_23SM90_TMA_LOAD_MULTICASTES1A_vS1B_EENS_8epilogue10collective18CollectiveEpilogueINS1E_23Sm100TmaWarpSpecializedILi1ELi1ELi48ELb0ELb0EEEJSI_NS5_IJNSS_ISF_SC_EENSS_ISG_SC_EEEEEaSJ_aSJ_NS1E_6fusion15FusionCallbacksIS1I_NS1M_17LinearCombinationIaiaiLNS_15FloatRoundStyleE2EEESI_S1L_JEEENS4_5SM1004TMEM4LOAD26SM100_TMEM_LOAD_16dp32b16xES10_S1A_NS4_39AutoVectorizingCopyWithAssumedAlignmentILi128EEENS4_14SM90_TMA_STOREES1A_S1X_S1X_EEEvvEEEEvNT_6ParamsE,(.L_x_252 - _ZN7cutlass13device_kernelINS_4gemm6kernel13GemmUniversalIN4cute5tupleIJiiiiEEENS1_10collective13CollectiveMmaINS1_35MainloopSm100TmaUmmaWarpSpecializedILi42ELi2ELi4ENS5_IJNS4_1CILi2EEENSA_ILi1EEESC_EEEEENS5_IJNSA_ILi64EEENSA_ILi96EEENSA_ILi32EEEEEEaNS5_IJlSC_lEEEaSJ_NS4_8TiledMMAINS4_8MMA_AtomIJNS4_15SM100_MMA_S8_SSIaaiLi64ELi96ELNS4_4UMMA5MajorE0ELSO_0ELNSN_8SaturateE0EEEEEENS4_6LayoutINS5_IJSC_SC_SC_EEENS5_IJNSA_ILi0EEESU_SU_EEEEENS5_IJNS4_10UnderscoreESX_SX_EEEEENS4_13SM90_TMA_LOADENS4_14ComposedLayoutINS4_7SwizzleILi1ELi4ELi3EEENS4_18smem_ptr_flag_bitsILi8EEENSS_INS5_IJNSA_ILi8EEESH_EEENS5_IJSH_SC_EEEEEEEvNS4_8identityENS4_23SM90_TMA_LOAD_MULTICASTES1A_vS1B_EENS_8epilogue10collective18CollectiveEpilogueINS1E_23Sm100TmaWarpSpecializedILi1ELi1ELi48ELb0ELb0EEEJSI_NS5_IJNSS_ISF_SC_EENSS_ISG_SC_EEEEEaSJ_aSJ_NS1E_6fusion15FusionCallbacksIS1I_NS1M_17LinearCombinationIaiaiLNS_15FloatRoundStyleE2EEESI_S1L_JEEENS4_5SM1004TMEM4LOAD26SM100_TMEM_LOAD_16dp32b16xES10_S1A_NS4_39AutoVectorizingCopyWithAssumedAlignmentILi128EEENS4_14SM90_TMA_STOREES1A_S1X_S1X_EEEvvEEEEvNT_6ParamsE)
        .other          _ZN7cutlass13device_kernelINS_4gemm6kernel13GemmUniversalIN4cute5tupleIJiiiiEEENS1_10collective13CollectiveMmaINS1_35MainloopSm100TmaUmmaWarpSpecializedILi42ELi2ELi4ENS5_IJNS4_1CILi2EEENSA_ILi1EEESC_EEEEENS5_IJNSA_ILi64EEENSA_ILi96EEENSA_ILi32EEEEEEaNS5_IJlSC_lEEEaSJ_NS4_8TiledMMAINS4_8MMA_AtomIJNS4_15SM100_MMA_S8_SSIaaiLi64ELi96ELNS4_4UMMA5MajorE0ELSO_0ELNSN_8SaturateE0EEEEEENS4_6LayoutINS5_IJSC_SC_SC_EEENS5_IJNSA_ILi0EEESU_SU_EEEEENS5_IJNS4_10UnderscoreESX_SX_EEEEENS4_13SM90_TMA_LOADENS4_14ComposedLayoutINS4_7SwizzleILi1ELi4ELi3EEENS4_18smem_ptr_flag_bitsILi8EEENSS_INS5_IJNSA_ILi8EEESH_EEENS5_IJSH_SC_EEEEEEEvNS4_8identityENS4_23SM90_TMA_LOAD_MULTICASTES1A_vS1B_EENS_8epilogue10collective18CollectiveEpilogueINS1E_23Sm100TmaWarpSpecializedILi1ELi1ELi48ELb0ELb0EEEJSI_NS5_IJNSS_ISF_SC_EENSS_ISG_SC_EEEEEaSJ_aSJ_NS1E_6fusion15FusionCallbacksIS1I_NS1M_17LinearCombinationIaiaiLNS_15FloatRoundStyleE2EEESI_S1L_JEEENS4_5SM1004TMEM4LOAD26SM100_TMEM_LOAD_16dp32b16xES10_S1A_NS4_39AutoVectorizingCopyWithAssumedAlignmentILi128EEENS4_14SM90_TMA_STOREES1A_S1X_S1X_EEEvvEEEEvNT_6ParamsE,@"STO_CUDA_ENTRY STV_DEFAULT"
_ZN7cutlass13device_kernelINS_4gemm6kernel13GemmUniversalIN4cute5tupleIJiiiiEEENS1_10collective13CollectiveMmaINS1_35MainloopSm100TmaUmmaWarpSpecializedILi42ELi2ELi4ENS5_IJNS4_1CILi2EEENSA_ILi1EEESC_EEEEENS5_IJNSA_ILi64EEENSA_ILi96EEENSA_ILi32EEEEEEaNS5_IJlSC_lEEEaSJ_NS4_8TiledMMAINS4_8MMA_AtomIJNS4_15SM100_MMA_S8_SSIaaiLi64ELi96ELNS4_4UMMA5MajorE0ELSO_0ELNSN_8SaturateE0EEEEEENS4_6LayoutINS5_IJSC_SC_SC_EEENS5_IJNSA_ILi0EEESU_SU_EEEEENS5_IJNS4_10UnderscoreESX_SX_EEEEENS4_13SM90_TMA_LOADENS4_14ComposedLayoutINS4_7SwizzleILi1ELi4ELi3EEENS4_18smem_ptr_flag_bitsILi8EEENSS_INS5_IJNSA_ILi8EEESH_EEENS5_IJSH_SC_EEEEEEEvNS4_8identityENS4_23SM90_TMA_LOAD_MULTICASTES1A_vS1B_EENS_8epilogue10collective18CollectiveEpilogueINS1E_23Sm100TmaWarpSpecializedILi1ELi1ELi48ELb0ELb0EEEJSI_NS5_IJNSS_ISF_SC_EENSS_ISG_SC_EEEEEaSJ_aSJ_NS1E_6fusion15FusionCallbacksIS1I_NS1M_17LinearCombinationIaiaiLNS_15FloatRoundStyleE2EEESI_S1L_JEEENS4_5SM1004TMEM4LOAD26SM100_TMEM_LOAD_16dp32b16xES10_S1A_NS4_39AutoVectorizingCopyWithAssumedAlignmentILi128EEENS4_14SM90_TMA_STOREES1A_S1X_S1X_EEEvvEEEEvNT_6ParamsE:
[----:B------:R-:W1:Y:S01]  /*0000*/  LDC R1, c[0x0][0x37c] ;  /* 0x0000df00ff017b82 */ /* 0x000e620000000800 */
[----:B------:R-:W2:Y:S01]  /*0010*/  S2R R110, SR_TID.X ;  /* 0x00000000006e7919 */ /* 0x000ea20000002100 */
[----:B------:R-:W3:Y:S01]  /*0020*/  LDCU.64 UR8, c[0x0][0x890] ;  /* 0x00011200ff0877ac */ /* 0x000ee20008000a00 */
[----:B------:R-:W-:Y:S02]  /*0030*/  PRMT R112, RZ, 0x7610, R112 ;  /* 0x00007610ff707816 */ /* 0x000fe40000000070 */
[----:B------:R-:W-:Y:S01]  /*0040*/  ELECT P3, URZ, PT ;  /* 0x0000000000ff782f */ /* 0x000fe20003860000 */
[----:B---3--:R-:W-:-:S04]  /*0050*/  UISETP.NE.U32.AND UP0, UPT, UR8, URZ, UPT ;  /* 0x000000ff0800728c */ /* 0x008fc8000bf05070 */
[----:B------:R-:W-:Y:S01]  /*0060*/  UISETP.NE.AND.EX UP0, UPT, UR9, URZ, UPT, UP0 ;  /* 0x000000ff0900728c */ /* 0x000fe2000bf05300 */
[----:B--2---:R-:W-:-:S05]  /*0070*/  SHF.R.U32.HI R113, RZ, 0x5, R110 ;  /* 0x00000005ff717819 */ /* 0x004fca000001166e */
[----:B------:R-:W2:Y:S02]  /*0080*/  SHFL.IDX PT, R0, R113, RZ, 0x1f ;  /* 0x00001fff71007589 */ /* 0x000ea400000e0000 */
[----:B--2---:R-:W-:Y:S01]  /*0090*/  R2UR UR20, R0 ;  /* 0x00000000001472ca */ /* 0x004fe200000e0000 */
[----:B-1----:R-:W-:-:S14]  /*00a0*/  BRA.U UP0, `(.L_x_0) ;  /* 0x0000000100307547 */ /* 0x002fdc000b800000 */
[----:B------:R-:W1:Y:S02]  /*00b0*/  LDCU.64 UR4, c[0x0][0x888] ;  /* 0x00011100ff0477ac */ /* 0x000e640008000a00 */
[----:B-1----:R-:W-:-:S04]  /*00c0*/  UISETP.NE.U32.AND UP0, UPT, UR4, URZ, UPT ;  /* 0x000000ff0400728c */ /* 0x002fc8000bf05070 */
[----:B------:R-:W-:-:S09]  /*00d0*/  UISETP.NE.AND.EX UP0, UPT, UR5, URZ, UPT, UP0 ;  /* 0x000000ff0500728c */ /* 0x000fd2000bf05300 */
[----:B------:R-:W-:Y:S05]  /*00e0*/  BRA.U !UP0, `(.L_x_1) ;  /* 0x0000000108147547 */ /* 0x000fea000b800000 */
[----:B------:R-:W1:Y:S01]  /*00f0*/  LDC.64 R58, c[0x0][0x888] ;  /* 0x00022200ff3a7b82 */ /* 0x000e620000000a00 */
[----:B------:R-:W1:Y:S02]  /*0100*/  LDCU.64 UR4, c[0x0][0x358] ;  /* 0x00006b00ff0477ac */ /* 0x000e640008000a00 */
[----:B-1----:R1:W5:Y:S01]  /*0110*/  LDG.E R58, desc[UR4][R58.64] ;  /* 0x000000043a3a7981 */ /* 0x002362000c1e1900 */
[----:B------:R-:W-:Y:S01]  /*0120*/  HFMA2 R112, -RZ, RZ, 0, 5.9604644775390625e-08 ;  /* 0x00000001ff707431 */ /* 0x000fe200000001ff */
[----:B------:R-:W-:Y:S05]  /*0130*/  BRA `(.L_x_0) ;  /* 0x00000000000c7947 */ /* 0x000fea0003800000 */
.L_x_1:
[----:B------:R-:W1:Y:S01]  /*0140*/  LDCU UR4, c[0x0][0x880] ;  /* 0x00011000ff0477ac */ /* 0x000e620008000800 */
[----:B------:R-:W-:Y:S01]  /*0150*/  HFMA2 R112, -RZ, RZ, 0, 5.9604644775390625e-08 ;  /* 0x00000001ff707431 */ /* 0x000fe200000001ff */
[----:B-1----:R-:W-:-:S07]  /*0160*/  MOV R58, UR4 ;  /* 0x00000004003a7c02 */ /* 0x002fce0008000f00 */
.L_x_0:
[----:B------:R-:W2:Y:S02]  /*0170*/  LDCU.64 UR4, c[0x0][0x8b0] ;  /* 0x00011600ff0477ac */ /* 0x000ea40008000a00 */
[----:B--2---:R-:W-:-:S04]  /*0180*/  UISETP.NE.U32.AND UP0, UPT, UR4, URZ, UPT ;  /* 0x000000ff0400728c */ /* 0x004fc8000bf05070 */
[----:B------:R-:W-:-:S09]  /*0190*/  UISETP.NE.AND.EX UP0, UPT, UR5, URZ, UPT, UP0 ;  /* 0x000000ff0500728c */ /* 0x000fd2000bf05300 */
[----:B------:R-:W-:Y:S05]  /*01a0*/  BRA.U UP0, `(.L_x_2) ;  /* 0x0000000100287547 */ /* 0x000fea000b800000 */
[----:B------:R-:W2:Y:S02]  /*01b0*/  LDCU.64 UR4, c[0x0][0x8a8] ;  /* 0x00011500ff0477ac */ /* 0x000ea40008000a00 */
[----:B--2---:R-:W-:-:S04]  /*01c0*/  UISETP.NE.U32.AND UP0, UPT, UR4, URZ, UPT ;  /* 0x000000ff0400728c */ /* 0x004fc8000bf05070 */
[----:B------:R-:W-:-:S09]  /*01d0*/  UISETP.NE.AND.EX UP0, UPT, UR5, URZ, UPT, UP0 ;  /* 0x000000ff0500728c */ /* 0x000fd2000bf05300 */
[----:B------:R-:W-:Y:S05]  /*01e0*/  BRA.U !UP0, `(.L_x_3) ;  /* 0x0000000108107547 */ /* 0x000fea000b800000 */
[----:B------:R-:W2:Y:S01]  /*01f0*/  LDC.64 R2, c[0x0][0x8a8] ;  /* 0x00022a00ff027b82 */ /* 0x000ea20000000a00 */
[----:B------:R-:W2:Y:S02]  /*0200*/  LDCU.64 UR4, c[0x0][0x358] ;  /* 0x00006b00ff0477ac */ /* 0x000ea40008000a00 */
[----:B--2---:R2:W5:Y:S01]  /*0210*/  LDG.E R57, desc[UR4][R2.64] ;  /* 0x0000000402397981 */ /* 0x004562000c1e1900 */
[----:B------:R-:W-:Y:S05]  /*0220*/  BRA `(.L_x_2) ;  /* 0x0000000000087947 */ /* 0x000fea0003800000 */
.L_x_3:
[----:B------:R-:W2:Y:S02]  /*0230*/  LDCU UR4, c[0x0][0x8a0] ;  /* 0x00011400ff0477ac */ /* 0x000ea40008000800 */
[----:B--2---:R-:W-:Y:S02]  /*0240*/  MOV R57, UR4 ;  /* 0x0000000400397c02 */ /* 0x004fe40008000f00 */
.L_x_2:
[----:B------:R-:W-:Y:S01]  /*0250*/  IMAD.U32 R0, RZ, RZ, UR20 ;  /* 0x00000014ff007e24 */ /* 0x000fe2000f8e00ff */
[----:B------:R-:W-:Y:S04]  /*0260*/  BSSY.RECONVERGENT B0, `(.L_x_4) ;  /* 0x000000c000007945 */ /* 0x000fe80003800200 */
[C---:B------:R-:W-:Y:S02]  /*0270*/  ISETP.NE.OR P1, PT, R0.reuse, 0x1, !P3 ;  /* 0x000000010000780c */ /* 0x040fe40005f25670 */
[----:B------:R-:W-:-:S11]  /*0280*/  ISETP.NE.OR P0, PT, R0, 0x3, !P3 ;  /* 0x000000030000780c */ /* 0x000fd60005f05670 */
[----:B------:R-:W-:Y:S05]  /*0290*/  @P1 BRA `(.L_x_5) ;  /* 0x0000000000201947 */ /* 0x000fea0003800000 */
[----:B------:R-:W3:Y:S02]  /*02a0*/  LDCU.64 UR4, c[0x0][0x348] ;  /* 0x00006900ff0477ac */ /* 0x000ee40008000a00 */
[----:B---3--:R-:W-:Y:S02]  /*02b0*/  UIADD3 UR6, UP1, UPT, UR4, 0x80, URZ ;  /* 0x0000008004067890 */ /* 0x008fe4000ff3e0ff */
[----:B------:R-:W-:Y:S02]  /*02c0*/  UIADD3 UR4, UP0, UPT, UR4, 0x180, URZ ;  /* 0x0000018004047890 */ /* 0x000fe4000ff1e0ff */
[----:B------:R-:W-:Y:S02]  /*02d0*/  UIADD3.X UR7, UPT, UPT, URZ, UR5, URZ, UP1, !UPT ;  /* 0x00000005ff077290 */ /* 0x000fe40008ffe4ff */
[----:B------:R-:W-:-:S07]  /*02e0*/  UIADD3.X UR5, UPT, UPT, URZ, UR5, URZ, UP0, !UPT ;  /* 0x00000005ff057290 */ /* 0x000fce00087fe4ff */
[----:B------:R3:W-:Y:S02]  /*02f0*/  UTMACCTL.PF [UR6] ;  /* 0x00000000060079b9 */ /* 0x0007e40008040000 */
[----:B------:R3:W-:Y:S02]  /*0300*/  UTMACCTL.PF [UR4] ;  /* 0x00000000040079b9 */ /* 0x0007e40008040000 */
[----:B---3--:R-:W-:Y:S01]  /*0310*/  NOP ;  /* 0x0000000000007918 */ /* 0x008fe20000000000 */
.L_x_5:
[----:B------:R-:W-:Y:S05]  /*0320*/  BSYNC.RECONVERGENT B0 ;  /* 0x0000000000007941 */ /* 0x000fea0003800200 */
.L_x_4:
[----:B------:R-:W-:Y:S04]  /*0330*/  BSSY.RECONVERGENT B0, `(.L_x_6) ;  /* 0x000000a000007945 */ /* 0x000fe80003800200 */
        /* <DEDUP_REMOVED lines=9> */
.L_x_7:
[----:B------:R-:W-:Y:S05]  /*03d0*/  BSYNC.RECONVERGENT B0 ;  /* 0x0000000000007941 */ /* 0x000fea0003800200 */
.L_x_6:
[----:B------:R-:W3:Y:S01]  /*03e0*/  LDCU.64 UR4, c[0x0][0x888] ;  /* 0x00011100ff0477ac */ /* 0x000ee20008000a00 */
[----:B------:R-:W-:Y:S02]  /*03f0*/  UISETP.EQ.U32.AND UP2, UPT, UR8, URZ, UPT ;  /* 0x000000ff0800728c */ /* 0x000fe4000bf42070 */
[----:B------:R-:W-:Y:S02]  /*0400*/  UPLOP3.LUT UP3, UPT, UPT, UPT, UPT, 0x80, 0x8 ;  /* 0x000000000008789c */ /* 0x000fe40003f6f070 */
[----:B---3--:R-:W-:-:S04]  /*0410*/  UISETP.NE.U32.AND UP0, UPT, UR4, URZ, UPT ;  /* 0x000000ff0400728c */ /* 0x008fc8000bf05070 */
[----:B------:R-:W-:-:S04]  /*0420*/  UISETP.NE.AND.EX UP1, UPT, UR5, URZ, UPT, UP0 ;  /* 0x000000ff0500728c */ /* 0x000fc8000bf25300 */
[----:B------:R-:W-:-:S04]  /*0430*/  UISETP.EQ.OR.EX UP4, UPT, UR9, URZ, !UP1, UP2 ;  /* 0x000000ff0900728c */ /* 0x000fc8000cf82720 */
[----:B------:R-:W-:-:S05]  /*0440*/  UP2UR UR61, UPR, URZ, 0x10 ;  /* 0x00000010ff3d7883 */ /* 0x000fca0008000000 */
[----:B------:R-:W-:Y:S07]  /*0450*/  BRA.U !UP4, `(.L_x_8) ;  /* 0x000000010c207547 */ /* 0x000fee000b800000 */
[----:B-----5:R-:W-:Y:S01]  /*0460*/  R2UR UR5, R58 ;  /* 0x000000003a0572ca */ /* 0x020fe200000e0000 */
[----:B------:R-:W-:Y:S02]  /*0470*/  UISETP.NE.U32.AND UP2, UPT, UR8, URZ, UPT ;  /* 0x000000ff0800728c */ /* 0x000fe4000bf45070 */
[----:B------:R-:W-:Y:S02]  /*0480*/  USEL UR4, URZ, 0xffffffff, UP1 ;  /* 0xffffffffff047887 */ /* 0x000fe40008800000 */
[----:B------:R-:W-:-:S08]  /*0490*/  UISETP.NE.AND.EX UP2, UPT, UR9, URZ, UPT, UP2 ;  /* 0x000000ff0900728c */ /* 0x000fd0000bf45320 */
[----:B------:R-:W-:-:S04]  /*04a0*/  UISETP.NE.AND UP0, UPT, UR5, URZ, UPT ;  /* 0x000000ff0500728c */ /* 0x000fc8000bf05270 */
[----:B------:R-:W-:-:S04]  /*04b0*/  @!UP2 USEL UR4, URZ, 0xffffffff, UP0 ;  /* 0xffffffffff04a887 */ /* 0x000fc80008000000 */
[----:B------:R-:W-:-:S04]  /*04c0*/  ULOP3.LUT UR4, UR4, 0x1, URZ, 0xc0, !UPT ;  /* 0x0000000104047892 */ /* 0x000fc8000f8ec0ff */
[----:B------:R-:W-:Y:S02]  /*04d0*/  UISETP.NE.U32.AND UP3, UPT, UR4, 0x1, UPT ;  /* 0x000000010400788c */ /* 0x000fe4000bf65070 */
.L_x_8:
[----:B--2---:R-:W2:Y:S02]  /*04e0*/  SHFL.IDX PT, R2, R113, RZ, 0x1f ;  /* 0x00001fff71027589 */ /* 0x004ea400000e0000 */
[----:B--2---:R-:W-:-:S13]  /*04f0*/  ISETP.NE.AND P0, PT, R2, RZ, PT ;  /* 0x000000ff0200720c */ /* 0x004fda0003f05270 */
[----:B------:R-:W-:Y:S05]  /*0500*/  @P0 BRA `(.L_x_9) ;  /* 0x0000000400940947 */ /* 0x000fea0003800000 */
[----:B------:R-:W-:Y:S01]  /*0510*/  ELECT P0, URZ, PT ;  /* 0x0000000000ff782f */ /* 0x000fe20003800000 */
[----:B------:R-:W-:-:S12]  /*0520*/  BSSY.RECONVERGENT B0, `(.L_x_9) ;  /* 0x0000063000007945 */ /* 0x000fd80003800200 */
[----:B------:R-:W-:Y:S05]  /*0530*/  @!P0 BRA `(.L_x_10) ;  /* 0x0000000400848947 */ /* 0x000fea0003800000 */
[----:B------:R-:W2:Y:S01]  /*0540*/  S2UR UR4, SR_CgaCtaId ;  /* 0x00000000000479c3 */ /* 0x000ea20000008800 */
[----:B------:R-:W-:Y:S01]  /*0550*/  UMOV UR5, 0x400 ;  /* 0x0000040000057882 */ /* 0x000fe20000000000 */
[----:B------:R-:W-:Y:S01]  /*0560*/  UMOV UR8, 0x1 ;  /* 0x0000000100087882 */ /* 0x000fe20000000000 */
[----:B------:R-:W-:Y:S01]  /*0570*/  UMOV UR6, 0x2 ;  /* 0x0000000200067882 */ /* 0x000fe20000000000 */
[----:B------:R-:W-:-:S04]  /*0580*/  UIADD3 UR8, UPT, UPT, -UR8, 0x100000, URZ ;  /* 0x0010000008087890 */ /* 0x000fc8000fffe1ff */
[----:B------:R-:W-:Y:S02]  /*0590*/  USHF.L.U32 UR9, UR8, 0xb, URZ ;  /* 0x0000000b08097899 */ /* 0x000fe400080006ff */
[----:B------:R-:W-:Y:S02]  /*05a0*/  USHF.L.U32 UR8, UR8, 0x1, URZ ;  /* 0x0000000108087899 */ /* 0x000fe400080006ff */
[----:B------:R-:W-:-:S04]  /*05b0*/  UIADD3 UR6, UPT, UPT, -UR6, 0x100000, URZ ;  /* 0x0010000006067890 */ /* 0x000fc8000fffe1ff */
[----:B------:R-:W-:Y:S02]  /*05c0*/  USHF.L.U32 UR7, UR6, 0xb, URZ ;  /* 0x0000000b06077899 */ /* 0x000fe400080006ff */
[----:B------:R-:W-:Y:S02]  /*05d0*/  USHF.L.U32 UR6, UR6, 0x1, URZ ;  /* 0x0000000106067899 */ /* 0x000fe400080006ff */
[----:B--2---:R-:W-:Y:S01]  /*05e0*/  ULEA UR4, UR4, UR5, 0x18 ;  /* 0x0000000504047291 */ /* 0x004fe2000f8ec0ff */
[----:B------:R-:W2:Y:S11]  /*05f0*/  FENCE.VIEW.ASYNC.S ;  /* 0x00000000000073c6 */ /* 0x000eb60000000000 */
[----:B--2---:R2:W3:Y:S01]  /*0600*/  SYNCS.EXCH.64 URZ, [UR4], UR8 ;  /* 0x0000000804ff75b2 */ /* 0x0044e20008000100 */
[----:B------:R2:W4:Y:S01]  /*0610*/  SYNCS.EXCH.64 URZ, [UR4+0x150], UR6 ;  /* 0x0001500604ff75b2 */ /* 0x0005220008000100 */
[----:B------:R2:W1:Y:S01]  /*0620*/  SYNCS.EXCH.64 URZ, [UR4+0x8], UR8 ;  /* 0x0000080804ff75b2 */ /* 0x0004620008000100 */
        /* <DEDUP_REMOVED lines=80> */
[----:B------:R2:W1:Y:S02]  /*0b30*/  SYNCS.EXCH.64 URZ, [UR4+0x298], UR6 ;  /* 0x0002980604ff75b2 */ /* 0x0004640008000100 */
[----:B--234-:R-:W-:Y:S01]  /*0b40*/  NOP ;  /* 0x0000000000007918 */ /* 0x01cfe20000000000 */
.L_x_10:
[----:B------:R-:W-:Y:S05]  /*0b50*/  BSYNC.RECONVERGENT B0 ;  /* 0x0000000000007941 */ /* 0x000fea0003800200 */
.L_x_9:
[----:B------:R-:W2:Y:S01]  /*0b60*/  SHFL.IDX PT, R2, R113, RZ, 0x1f ;  /* 0x00001fff71027589 */ /* 0x000ea200000e0000 */
[----:B------:R-:W-:Y:S01]  /*0b70*/  NOP ;  /* 0x0000000000007918 */ /* 0x000fe20000000000 */
[----:B--2---:R-:W-:-:S13]  /*0b80*/  ISETP.NE.AND P0, PT, R2, 0x1, PT ;  /* 0x000000010200780c */ /* 0x004fda0003f05270 */
[----:B------:R-:W-:Y:S05]  /*0b90*/  @P0 BRA `(.L_x_11) ;  /* 0x0000000000400947 */ /* 0x000fea0003800000 */
        /* <DEDUP_REMOVED lines=9> */
[----:B------:R-:W-:Y:S01]  /*0c30*/  USHF.L.U32 UR6, UR6, 0x1, URZ ;  /* 0x0000000106067899 */ /* 0x000fe200080006ff */
[----:B------:R-:W-:Y:S01]  /*0c40*/  ELECT P0, URZ, PT ;  /* 0x0000000000ff782f */ /* 0x000fe20003800000 */
[----:B--2---:R-:W-:Y:S01]  /*0c50*/  ULEA UR4, UR4, UR5, 0x18 ;  /* 0x0000000504047291 */ /* 0x004fe2000f8ec0ff */
[----:B------:R-:W2:Y:S11]  /*0c60*/  FENCE.VIEW.ASYNC.S ;  /* 0x00000000000073c6 */ /* 0x000eb60000000000 */
[----:B--2---:R2:W3:Y:S01]  /*0c70*/  SYNCS.EXCH.64 URZ, [UR4+0x2a0], UR8 ;  /* 0x0002a00804ff75b2 */ /* 0x0044e20008000100 */
[----:B------:R2:W4:Y:S01]  /*0c80*/  SYNCS.EXCH.64 URZ, [UR4+0x2a8], UR6 ;  /* 0x0002a80604ff75b2 */ /* 0x0005220008000100 */
[----:B------:R-:W-:Y:S01]  /*0c90*/  NOP ;  /* 0x0000000000007918 */ /* 0x000fe20000000000 */
.L_x_11:
[----:B------:R-:W1:Y:S01]  /*0ca0*/  SHFL.IDX PT, R2, R113, RZ, 0x1f ;  /* 0x00001fff71027589 */ /* 0x000e6200000e0000 */
[----:B------:R-:W-:Y:S01]  /*0cb0*/  NOP ;  /* 0x0000000000007918 */ /* 0x000fe20000000000 */
[----:B-1----:R-:W-:-:S13]  /*0cc0*/  ISETP.NE.AND P0, PT, R2, 0x3, PT ;  /* 0x000000030200780c */ /* 0x002fda0003f05270 */
[----:B------:R-:W-:Y:S05]  /*0cd0*/  @P0 BRA `(.L_x_12) ;  /* 0x0000000000300947 */ /* 0x000fea0003800000 */
[----:B--2---:R-:W1:Y:S01]  /*0ce0*/  S2UR UR4, SR_CgaCtaId ;  /* 0x00000000000479c3 */ /* 0x004e620000008800 */
[----:B------:R-:W-:Y:S01]  /*0cf0*/  UMOV UR6, 0x400 ;  /* 0x0000040000067882 */ /* 0x000fe20000000000 */
[----:B------:R-:W-:Y:S01]  /*0d00*/  UMOV UR5, 0x20 ;  /* 0x0000002000057882 */ /* 0x000fe20000000000 */
[----:B------:R-:W-:Y:S01]  /*0d10*/  ELECT P0, URZ, PT ;  /* 0x0000000000ff782f */ /* 0x000fe20003800000 */
[----:B-1----:R-:W-:Y:S02]  /*0d20*/  ULEA UR6, UR4, UR6, 0x18 ;  /* 0x0000000604067291 */ /* 0x002fe4000f8ec0ff */
[----:B------:R-:W-:-:S04]  /*0d30*/  UIADD3 UR4, UPT, UPT, -UR5, 0x100000, URZ ;  /* 0x0010000005047890 */ /* 0x000fc8000fffe1ff */
[----:B------:R-:W-:Y:S02]  /*0d40*/  USHF.L.U32 UR5, UR4, 0xb, URZ ;  /* 0x0000000b04057899 */ /* 0x000fe400080006ff */
[----:B------:R-:W-:Y:S01]  /*0d50*/  USHF.L.U32 UR4, UR4, 0x1, URZ ;  /* 0x0000000104047899 */ /* 0x000fe200080006ff */
[----:B------:R-:W1:Y:S11]  /*0d60*/  FENCE.VIEW.ASYNC.S ;  /* 0x00000000000073c6 */ /* 0x000e760000000000 */
[----:B-1----:R1:W2:Y:S01]  /*0d70*/  SYNCS.EXCH.64 URZ, [UR6+0x2b0], UR4 ;  /* 0x0002b00406ff75b2 */ /* 0x0022a20008000100 */
[----:B------:R1:W1:Y:S01]  /*0d80*/  SYNCS.EXCH.64 URZ, [UR6+0x2b8], UR4 ;  /* 0x0002b80406ff75b2 */ /* 0x0002620008000100 */
[----:B------:R-:W-:Y:S01]  /*0d90*/  NOP ;  /* 0x0000000000007918 */ /* 0x000fe20000000000 */
.L_x_12:
[----:B------:R-:W3:Y:S01]  /*0da0*/  SHFL.IDX PT, R2, R113, RZ, 0x1f ;  /* 0x00001fff71027589 */ /* 0x000ee200000e0000 */
[----:B------:R-:W-:Y:S01]  /*0db0*/  NOP ;  /* 0x0000000000007918 */ /* 0x000fe20000000000 */
[----:B---3--:R-:W-:-:S13]  /*0dc0*/  ISETP.NE.AND P0, PT, R2, 0x4, PT ;  /* 0x000000040200780c */ /* 0x008fda0003f05270 */
[----:B------:R-:W-:Y:S05]  /*0dd0*/  @P0 BRA `(.L_x_13) ;  /* 0x00000000004c0947 */ /* 0x000fea0003800000 */
[----:B-12---:R-:W1:Y:S01]  /*0de0*/  S2UR UR6, SR_CgaCtaId ;  /* 0x00000000000679c3 */ /* 0x006e620000008800 */
[----:B------:R-:W-:Y:S01]  /*0df0*/  UMOV UR4, 0x1e0 ;  /* 0x000001e000047882 */ /* 0x000fe20000000000 */
[----:B------:R-:W-:Y:S01]  /*0e00*/  UMOV UR5, 0x400 ;  /* 0x0000040000057882 */ /* 0x000fe20000000000 */
[----:B------:R-:W-:Y:S01]  /*0e10*/  USEL UR4, UR4, 0x1a0, UP3 ;  /* 0x000001a004047887 */ /* 0x000fe20009800000 */
[----:B------:R-:W-:Y:S01]  /*0e20*/  UMOV UR8, 0x1 ;  /* 0x0000000100087882 */ /* 0x000fe20000000000 */
[----:B------:R-:W-:Y:S01]  /*0e30*/  ELECT P0, URZ, PT ;  /* 0x0000000000ff782f */ /* 0x000fe20003800000 */
[----:B------:R-:W-:-:S04]  /*0e40*/  UIADD3 UR8, UPT, UPT, -UR8, 0x100000, URZ ;  /* 0x0010000008087890 */ /* 0x000fc8000fffe1ff */
[----:B------:R-:W-:Y:S02]  /*0e50*/  USHF.L.U32 UR9, UR8, 0xb, URZ ;  /* 0x0000000b08097899 */ /* 0x000fe400080006ff */
[----:B------:R-:W-:Y:S02]  /*0e60*/  USHF.L.U32 UR8, UR8, 0x1, URZ ;  /* 0x0000000108087899 */ /* 0x000fe400080006ff */
[----:B-1----:R-:W-:Y:S02]  /*0e70*/  ULEA UR6, UR6, UR5, 0x18 ;  /* 0x0000000506067291 */ /* 0x002fe4000f8ec0ff */
[----:B------:R-:W-:-:S04]  /*0e80*/  UIADD3 UR4, UPT, UPT, -UR4, 0x100000, URZ ;  /* 0x0010000004047890 */ /* 0x000fc8000fffe1ff */
[----:B------:R-:W-:Y:S02]  /*0e90*/  USHF.L.U32 UR5, UR4, 0xb, URZ ;  /* 0x0000000b04057899 */ /* 0x000fe400080006ff */
[----:B------:R-:W-:Y:S01]  /*0ea0*/  USHF.L.U32 UR4, UR4, 0x1, URZ ;  /* 0x0000000104047899 */ /* 0x000fe200080006ff */
[----:B------:R-:W1:Y:S03]  /*0eb0*/  FENCE.VIEW.ASYNC.S ;  /* 0x00000000000073c6 */ /* 0x000e660000000000 */
[----:B-1----:R3:W1:Y:S08]  /*0ec0*/  SYNCS.EXCH.64 URZ, [UR6+0x2c0], UR8 ;  /* 0x0002c00806ff75b2 */ /* 0x0026700008000100 */
[----:B------:R3:W2:Y:S01]  /*0ed0*/  SYNCS.EXCH.64 URZ, [UR6+0x2d0], UR4 ;  /* 0x0002d00406ff75b2 */ /* 0x0006a20008000100 */
[----:B------:R3:W1:Y:S01]  /*0ee0*/  SYNCS.EXCH.64 URZ, [UR6+0x2c8], UR8 ;  /* 0x0002c80806ff75b2 */ /* 0x0006620008000100 */
[----:B------:R3:W1:Y:S02]  /*0ef0*/  SYNCS.EXCH.64 URZ, [UR6+0x2d8], UR4 ;  /* 0x0002d80406ff75b2 */ /* 0x0006640008000100 */
[----:B---3--:R-:W-:Y:S01]  /*0f00*/  NOP ;  /* 0x0000000000007918 */ /* 0x008fe20000000000 */
.L_x_13:
[----:B------:R-:W3:Y:S01]  /*0f10*/  SHFL.IDX PT, R2, R113, RZ, 0x1f ;  /* 0x00001fff71027589 */ /* 0x000ee200000e0000 */
[----:B------:R-:W-:Y:S01]  /*0f20*/  NOP ;  /* 0x0000000000007918 */ /* 0x000fe20000000000 */
[----:B---3--:R-:W-:-:S13]  /*0f30*/  ISETP.NE.AND P0, PT, R2, 0x5, PT ;  /* 0x000000050200780c */ /* 0x008fda0003f05270 */
[----:B------:R-:W-:Y:S05]  /*0f40*/  @P0 BRA `(.L_x_14) ;  /* 0x0000000000580947 */ /* 0x000fea0003800000 */
[----:B-12---:R-:W1:Y:S01]  /*0f50*/  S2UR UR4, SR_CgaCtaId ;  /* 0x00000000000479c3 */ /* 0x006e620000008800 */
        /* <DEDUP_REMOVED lines=10> */
[----:B-1----:R-:W-:Y:S01]  /*1000*/  ULEA UR4, UR4, UR5, 0x18 ;  /* 0x0000000504047291 */ /* 0x002fe2000f8ec0ff */
[----:B------:R-:W1:Y:S11]  /*1010*/  FENCE.VIEW.ASYNC.S ;  /* 0x00000000000073c6 */ /* 0x000e760000000000 */
[----:B-1----:R3:W1:Y:S01]  /*1020*/  SYNCS.EXCH.64 URZ, [UR4+0x2e0], UR8 ;  /* 0x0002e00804ff75b2 */ /* 0x0026620008000100 */
[----:B------:R3:W2:Y:S01]  /*1030*/  SYNCS.EXCH.64 URZ, [UR4+0x300], UR6 ;  /* 0x0003000604ff75b2 */ /* 0x0006a20008000100 */
[----:B------:R3:W1:Y:S01]  /*1040*/  SYNCS.EXCH.64 URZ, [UR4+0x2e8], UR8 ;  /* 0x0002e80804ff75b2 */ /* 0x0006620008000100 */
[----:B------:R3:W1:Y:S01]  /*1050*/  SYNCS.EXCH.64 URZ, [UR4+0x308], UR6 ;  /* 0x0003080604ff75b2 */ /* 0x0006620008000100 */
[----:B------:R3:W1:Y:S01]  /*1060*/  SYNCS.EXCH.64 URZ, [UR4+0x2f0], UR8 ;  /* 0x0002f00804ff75b2 */ /* 0x0006620008000100 */
[----:B------:R3:W1:Y:S01]  /*1070*/  SYNCS.EXCH.64 URZ, [UR4+0x310], UR6 ;  /* 0x0003100604ff75b2 */ /* 0x0006620008000100 */
[----:B------:R3:W1:Y:S01]  /*1080*/  SYNCS.EXCH.64 URZ, [UR4+0x2f8], UR8 ;  /* 0x0002f80804ff75b2 */ /* 0x0006620008000100 */
[----:B------:R3:W1:Y:S02]  /*1090*/  SYNCS.EXCH.64 URZ, [UR4+0x318], UR6 ;  /* 0x0003180604ff75b2 */ /* 0x0006640008000100 */
[----:B---3--:R-:W-:Y:S01]  /*10a0*/  NOP ;  /* 0x0000000000007918 */ /* 0x008fe20000000000 */
.L_x_14:
[----:B------:R-:W3:Y:S01]  /*10b0*/  SHFL.IDX PT, R2, R113, RZ, 0x1f ;  /* 0x00001fff71027589 */ /* 0x000ee200000e0000 */
[----:B------:R-:W1:Y:S01]  /*10c0*/  S2UR UR48, SR_CgaCtaId ;  /* 0x00000000003079c3 */ /* 0x000e620000008800 */
[----:B------:R-:W-:Y:S01]  /*10d0*/  NOP ;  /* 0x0000000000007918 */ /* 0x000fe20000000000 */
[----:B---3--:R-:W-:-:S13]  /*10e0*/  ISETP.NE.AND P0, PT, R2, 0x3, PT ;  /* 0x000000030200780c */ /* 0x008fda0003f05270 */
[----:B-1----:R-:W-:Y:S05]  /*10f0*/  @P0 BRA `(.L_x_15) ;  /* 0x0000000000340947 */ /* 0x002fea0003800000 */
[----:B--2---:R-:W-:Y:S01]  /*1100*/  UMOV UR4, 0x400 ;  /* 0x0000040000047882 */ /* 0x004fe20000000000 */
[----:B------:R-:W-:Y:S01]  /*1110*/  UMOV UR6, 0x20 ;  /* 0x0000002000067882 */ /* 0x000fe20000000000 */
[----:B------:R-:W-:Y:S02]  /*1120*/  ULEA UR4, UR48, UR4, 0x18 ;  /* 0x0000000430047291 */ /* 0x000fe4000f8ec0ff */
[----:B------:R-:W-:-:S04]  /*1130*/  UIADD3 UR6, UPT, UPT, -UR6, 0x100000, URZ ;  /* 0x0010000006067890 */ /* 0x000fc8000fffe1ff */
[----:B------:R-:W-:Y:S02]  /*1140*/  USHF.L.U32 UR7, UR6, 0xb, URZ ;  /* 0x0000000b06077899 */ /* 0x000fe400080006ff */
[----:B------:R-:W-:Y:S01]  /*1150*/  USHF.L.U32 UR6, UR6, 0x1, URZ ;  /* 0x0000000106067899 */ /* 0x000fe200080006ff */
[----:B------:R-:W-:Y:S01]  /*1160*/  ELECT P0, URZ, PT ;  /* 0x0000000000ff782f */ /* 0x000fe20003800000 */
[----:B------:R-:W1:Y:S10]  /*1170*/  FENCE.VIEW.ASYNC.S ;  /* 0x00000000000073c6 */ /* 0x000e740000000000 */
[----:B-1----:R1:W3:Y:S01]  /*1180*/  SYNCS.EXCH.64 URZ, [UR4+0x320], UR6 ;  /* 0x0003200604ff75b2 */ /* 0x0022e20008000100 */
[----:B------:R1:W2:Y:S01]  /*1190*/  SYNCS.EXCH.64 URZ, [UR4+0x330], UR6 ;  /* 0x0003300604ff75b2 */ /* 0x0002a20008000100 */
[----:B------:R1:W1:Y:S01]  /*11a0*/  SYNCS.EXCH.64 URZ, [UR4+0x328], UR6 ;  /* 0x0003280604ff75b2 */ /* 0x0002620008000100 */
[----:B------:R1:W1:Y:S01]  /*11b0*/  SYNCS.EXCH.64 URZ, [UR4+0x338], UR6 ;  /* 0x0003380604ff75b2 */ /* 0x0002620008000100 */
[----:B------:R-:W-:Y:S01]  /*11c0*/  NOP ;  /* 0x0000000000007918 */ /* 0x000fe20000000000 */
.L_x_15:
[----:B-12---:R-:W1:Y:S01]  /*11d0*/  LDCU UR4, c[0x0][0x36c] ;  /* 0x00006d80ff0477ac */ /* 0x006e620008000800 */
[----:B------:R-:W-:Y:S01]  /*11e0*/  ISETP.NE.OR P3, PT, R0, 0x2, !P3 ;  /* 0x000000020000780c */ /* 0x000fe20005f65670 */
[----:B------:R-:W-:Y:S01]  /*11f0*/  NOP ;  /* 0x0000000000007918 */ /* 0x000fe20000000000 */
[----:B------:R-:W-:Y:S01]  /*1200*/  LOP3.LUT R0, R110, 0x1f, RZ, 0xc0, !PT ;  /* 0x0000001f6e007812 */ /* 0x000fe200078ec0ff */
[----:B------:R-:W-:Y:S02]  /*1210*/  UISETP.NE.AND UP4, UPT, UR20, 0x2, UPT ;  /* 0x000000021400788c */ /* 0x000fe4000bf85270 */
[----:B------:R-:W-:Y:S02]  /*1220*/  UISETP.NE.AND UP5, UPT, UR20, URZ, UPT ;  /* 0x000000ff1400728c */ /* 0x000fe4000bfa5270 */
[----:B-1----:R-:W-:-:S09]  /*1230*/  UISETP.EQ.U32.AND UP6, UPT, UR4, 0x1, UPT ;  /* 0x000000010400788c */ /* 0x002fd2000bfc2070 */
[----:B------:R-:W-:Y:S05]  /*1240*/  BRA.U !UP6, `(.L_x_16) ;  /* 0x000000010e087547 */ /* 0x000fea000b800000 */
[----:B---34-:R-:W-:Y:S01]  /*1250*/  UCGABAR_ARV ;  /* 0x00000000000079c7 */ /* 0x018fe20008000000 */
[----:B------:R-:W-:Y:S05]  /*1260*/  BRA `(.L_x_17) ;  /* 0x0000000000047947 */ /* 0x000fea0003800000 */
.L_x_16:
[----:B---34-:R-:W-:Y:S01]  /*1270*/  NOP ;  /* 0x0000000000007918 */ /* 0x018fe20000000000 */
.L_x_17:
[----:B------:R-:W1:Y:S01]  /*1280*/  S2UR UR46, SR_CTAID.X ;  /* 0x00000000002e79c3 */ /* 0x000e620000002500 */
[----:B------:R-:W-:-:S05]  /*1290*/  CS2R.32 R3, SR_CgaSize ;  /* 0x0000000000037805 */ /* 0x000fca0000008a00 */
[----:B------:R-:W-:-:S05]  /*12a0*/  IMAD R3, R3, -0xa0, RZ ;  /* 0xffffff6003037824 */ /* 0x000fca00078e02ff */
[----:B------:R-:W-:-:S14]  /*12b0*/  R2UR UR5, R3 ;  /* 0x00000000030572ca */ /* 0x000fdc00000e0000 */
[----:B------:R-:W2:Y:S01]  /*12c0*/  LDCU UR5, c[0x0][UR5+0x2b0] ;  /* 0x00005600050577ac */ /* 0x000ea20008000800 */
[----:B------:R-:W-:-:S05]  /*12d0*/  CS2R.32 R3, SR_CgaSize ;  /* 0x0000000000037805 */ /* 0x000fca0000008a00 */
[----:B------:R-:W-:-:S05]  /*12e0*/  IMAD R3, R3, -0xa0, RZ ;  /* 0xffffff6003037824 */ /* 0x000fca00078e02ff */
[----:B------:R-:W-:-:S14]  /*12f0*/  R2UR UR4, R3 ;  /* 0x00000000030472ca */ /* 0x000fdc00000e0000 */
[----:B------:R-:W3:Y:S01]  /*1300*/  LDCU UR4, c[0x0][UR4+0x2b4] ;  /* 0x00005680040477ac */ /* 0x000ee20008000800 */
[----:B------:R-:W4:Y:S01]  /*1310*/  S2UR UR45, SR_CTAID.Y ;  /* 0x00000000002d79c3 */ /* 0x000f220000002600 */
[----:B------:R-:W-:-:S05]  /*1320*/  CS2R.32 R3, SR_CgaSize ;  /* 0x0000000000037805 */ /* 0x000fca0000008a00 */
[----:B------:R-:W-:-:S05]  /*1330*/  IMAD R3, R3, -0xa0, RZ ;  /* 0xffffff6003037824 */ /* 0x000fca00078e02ff */
[----:B------:R-:W-:-:S14]  /*1340*/  R2UR UR60, R3 ;  /* 0x00000000033c72ca */ /* 0x000fdc00000e0000 */
[----:B------:R-:W3:Y:S01]  /*1350*/  LDCU UR60, c[0x0][UR60+0x2a0] ;  /* 0x000054003c3c77ac */ /* 0x000ee20008000800 */
[----:B------:R-:W-:-:S05]  /*1360*/  CS2R.32 R3, SR_CgaSize ;  /* 0x0000000000037805 */ /* 0x000fca0000008a00 */
[----:B------:R-:W-:-:S05]  /*1370*/  IMAD R3, R3, -0xa0, RZ ;  /* 0xffffff6003037824 */ /* 0x000fca00078e02ff */
[----:B------:R-:W-:-:S14]  /*1380*/  R2UR UR57, R3 ;  /* 0x00000000033972ca */ /* 0x000fdc00000e0000 */
[----:B------:R-:W3:Y:S01]  /*1390*/  LDCU UR57, c[0x0][UR57+0x2a4] ;  /* 0x00005480393977ac */ /* 0x000ee20008000800 */
[----:B------:R-:W3:Y:S01]  /*13a0*/  LDCU UR21, c[0x0][0xb24] ;  /* 0x00016480ff1577ac */ /* 0x000ee20008000800 */
[----:B------:R-:W3:Y:S01]  /*13b0*/  LDCU UR42, c[0x0][0xb24] ;  /* 0x00016480ff2a77ac */ /* 0x000ee20008000800 */
[----:B-1----:R-:W-:Y:S01]  /*13c0*/  I2FP.F32.U32 R3, UR46 ;  /* 0x0000002e00037c45 */ /* 0x002fe20008201000 */
[----:B------:R-:W1:Y:S04]  /*13d0*/  LDCU UR23, c[0x0][0xb30] ;  /* 0x00016600ff1777ac */ /* 0x000e680008000800 */
[----:B--2---:R-:W-:Y:S01]  /*13e0*/  FMUL R3, R3, UR5 ;  /* 0x0000000503037c20 */ /* 0x004fe20008400000 */
[----:B----4-:R-:W-:-:S05]  /*13f0*/  I2FP.F32.U32 R2, UR45 ;  /* 0x0000002d00027c45 */ /* 0x010fca0008201000 */
[----:B------:R-:W2:Y:S01]  /*1400*/  F2I.U32.TRUNC.NTZ R3, R3 ;  /* 0x0000000300037305 */ /* 0x000ea2000020f000 */
[----:B---3--:R-:W-:Y:S01]  /*1410*/  FMUL R2, R2, UR4 ;  /* 0x0000000402027c20 */ /* 0x008fe20008400000 */
[----:B------:R-:W-:-:S04]  /*1420*/  ULOP3.LUT UR4, UR48, 0x1, URZ, 0xc0, !UPT ;  /* 0x0000000130047892 */ /* 0x000fc8000f8ec0ff */
[----:B------:R-:W-:Y:S02]  /*1430*/  UISETP.NE.U32.AND UP0, UPT, UR4, 0x1, UPT ;  /* 0x000000010400788c */ /* 0x000fe4000bf05070 */
[----:B------:R-:W3:Y:S02]  /*1440*/  F2I.U32.TRUNC.NTZ R2, R2 ;  /* 0x0000000200027305 */ /* 0x000ee4000020f000 */
[----:B------:R-:W-:Y:S01]  /*1450*/  USEL UR4, URZ, 0x600, UP0 ;  /* 0x00000600ff047887 */ /* 0x000fe20008000000 */
[----:B--2---:R-:W-:Y:S02]  /*1460*/  R2UR UR6, R3 ;  /* 0x00000000030672ca */ /* 0x004fe400000e0000 */
[----:B---3--:R-:W-:Y:S02]  /*1470*/  R2UR UR5, R2 ;  /* 0x00000000020572ca */ /* 0x008fe400000e0000 */
[----:B------:R-:W-:-:S09]  /*1480*/  PRMT R2, RZ, 0x7610, R2 ;  /* 0x00007610ff027816 */ /* 0x000fd20000000002 */
[----:B------:R-:W-:-:S04]  /*1490*/  UIADD3 UR6, UPT, UPT, -UR6, URZ, URZ ;  /* 0x000000ff06067290 */ /* 0x000fc8000fffe1ff */
[----:B------:R-:W-:Y:S02]  /*14a0*/  UIMAD UR60, UR60, UR6, UR46 ;  /* 0x000000063c3c72a4 */ /* 0x000fe4000f8e022e */
[----:B------:R-:W-:-:S04]  /*14b0*/  UIADD3 UR5, UPT, UPT, -UR5, URZ, URZ ;  /* 0x000000ff05057290 */ /* 0x000fc8000fffe1ff */
[----:B------:R-:W-:Y:S01]  /*14c0*/  UIMAD UR57, UR57, UR5, UR45 ;  /* 0x00000005393972a4 */ /* 0x000fe2000f8e022d */
[----:B-1----:R-:W-:Y:S11]  /*14d0*/  BRA.U UP5, `(.L_x_18) ;  /* 0x0000000105247547 */ /* 0x002ff6000b800000 */
[----:B------:R-:W-:-:S04]  /*14e0*/  UISETP.NE.AND UP0, UPT, UR57, URZ, UPT ;  /* 0x000000ff3900728c */ /* 0x000fc8000bf05270 */
[----:B------:R-:W-:-:S04]  /*14f0*/  UISETP.EQ.OR UP0, UPT, UR60, URZ, !UP0 ;  /* 0x000000ff3c00728c */ /* 0x000fc8000c702670 */
[----:B------:R-:W-:Y:S02]  /*1500*/  USEL UR6, URZ, 0x1, !UP0 ;  /* 0x00000001ff067887 */ /* 0x000fe4000c000000 */
[----:B------:R-:W-:-:S04]  /*1510*/  UISETP.NE.AND UP0, UPT, UR57, URZ, UPT ;  /* 0x000000ff3900728c */ /* 0x000fc8000bf05270 */
[----:B------:R-:W-:Y:S02]  /*1520*/  USEL UR5, URZ, 0x2, UP0 ;  /* 0x00000002ff057887 */ /* 0x000fe40008000000 */
[----:B------:R-:W-:-:S04]  /*1530*/  UISETP.NE.AND UP0, UPT, UR60, 0x1, UPT ;  /* 0x000000013c00788c */ /* 0x000fc8000bf05270 */
[----:B------:R-:W-:-:S04]  /*1540*/  USEL UR5, UR5, 0x2, UP0 ;  /* 0x0000000205057887 */ /* 0x000fc80008000000 */
[----:B------:R-:W-:-:S06]  /*1550*/  UIADD3 UR5, UPT, UPT, UR6, UR5, URZ ;  /* 0x0000000506057290 */ /* 0x000fcc000fffe0ff */
[----:B------:R-:W-:-:S07]  /*1560*/  MOV R2, UR5 ;  /* 0x0000000500027c02 */ /* 0x000fce0008000f00 */
.L_x_18:
[----:B------:R-:W1:Y:S01]  /*1570*/  S2UR UR36, SR_CTAID.Z ;  /* 0x00000000002479c3 */ /* 0x000e620000002700 */
[----:B------:R-:W-:-:S09]  /*1580*/  UISETP.GE.AND UP0, UPT, UR21, 0x1, UPT ;  /* 0x000000011500788c */ /* 0x000fd2000bf06270 */
[----:B------:R-:W-:Y:S05]  /*1590*/  BRA.U !UP0, `(.L_x_19) ;  /* 0x0000000108d07547 */ /* 0x000fea000b800000 */
[----:B------:R-:W2:Y:S01]  /*15a0*/  LDCU.128 UR12, c[0x0][0xb10] ;  /* 0x00016200ff0c77ac */ /* 0x000ea20008000c00 */
[----:B------:R-:W3:Y:S01]  /*15b0*/  LDCU UR22, c[0x0][0xb0c] ;  /* 0x00016180ff1677ac */ /* 0x000ee20008000800 */
[----:B------:R-:W4:Y:S01]  /*15c0*/  LDCU UR7, c[0x0][0x370] ;  /* 0x00006e00ff0777ac */ /* 0x000f220008000800 */
[----:B------:R-:W1:Y:S01]  /*15d0*/  LDCU UR8, c[0x0][0x374] ;  /* 0x00006e80ff0877ac */ /* 0x000e620008000800 */
[----:B------:R-:W1:Y:S01]  /*15e0*/  LDCU UR9, c[0x0][0xb20] ;  /* 0x00016400ff0977ac */ /* 0x000e620008000800 */
[----:B--2---:R-:W-:Y:S02]  /*15f0*/  UIMAD.WIDE.U32 UR10, UR46, UR12, URZ ;  /* 0x0000000c2e0a72a5 */ /* 0x004fe4000f8e00ff */
[----:B---3--:R-:W-:Y:S02]  /*1600*/  UISETP.NE.AND UP0, UPT, UR22, 0x1, UPT ;  /* 0x000000011600788c */ /* 0x008fe4000bf05270 */
[----:B------:R-:W-:Y:S02]  /*1610*/  UIMAD.WIDE.U32 UR16, UR45, UR15, URZ ;  /* 0x0000000f2d1072a5 */ /* 0x000fe4000f8e00ff */
[----:B----4-:R-:W-:Y:S01]  /*1620*/  UIMAD.WIDE.U32 UR18, UR7, UR12, URZ ;  /* 0x0000000c071272a5 */ /* 0x010fe2000f8e00ff */
[----:B------:R-:W-:Y:S01]  /*1630*/  UMOV UR6, UR11 ;  /* 0x0000000b00067c82 */ /* 0x000fe20008000000 */
[----:B------:R-:W-:-:S02]  /*1640*/  UISETP.NE.AND UP2, UPT, UR21, 0x1, UPT ;  /* 0x000000011500788c */ /* 0x000fc4000bf45270 */
[----:B------:R-:W-:Y:S01]  /*1650*/  USHF.R.U32.HI UR6, URZ, UR13, UR6 ;  /* 0x0000000dff067299 */ /* 0x000fe20008011606 */
[----:B------:R-:W2:Y:S02]  /*1660*/  LDCU.64 UR10, c[0x0][0xb28] ;  /* 0x00016500ff0a77ac */ /* 0x000ea40008000a00 */
[----:B------:R-:W-:Y:S01]  /*1670*/  UMOV UR18, UR19 ;  /* 0x0000001300127c82 */ /* 0x000fe20008000000 */
[----:B------:R-:W-:Y:S02]  /*1680*/  USEL UR6, UR46, UR6, !UP0 ;  /* 0x000000062e067287 */ /* 0x000fe4000c000000 */
[----:B------:R-:W-:Y:S02]  /*1690*/  @UP0 USHF.R.U32.HI UR7, URZ, UR13, UR18 ;  /* 0x0000000dff070299 */ /* 0x000fe40008011612 */
[----:B------:R-:W-:Y:S02]  /*16a0*/  UISETP.NE.AND UP0, UPT, UR14, 0x1, UPT ;  /* 0x000000010e00788c */ /* 0x000fe4000bf05270 */
[----:B-1----:R-:W-:Y:S01]  /*16b0*/  UIMAD.WIDE.U32 UR12, UR8, UR15, URZ ;  /* 0x0000000f080c72a5 */ /* 0x002fe2000f8e00ff */
[----:B------:R-:W-:-:S02]  /*16c0*/  UMOV UR5, UR17 ;  /* 0x0000001100057c82 */ /* 0x000fc40008000000 */
[----:B------:R-:W-:-:S04]  /*16d0*/  USHF.R.U32.HI UR5, URZ, UR9, UR5 ;  /* 0x00000009ff057299 */ /* 0x000fc80008011605 */
[----:B------:R-:W-:Y:S01]  /*16e0*/  UMOV UR12, UR13 ;  /* 0x0000000d000c7c82 */ /* 0x000fe20008000000 */
[----:B--2---:R-:W-:Y:S02]  /*16f0*/  UIMAD.WIDE.U32 UR16, UR7, UR10, URZ ;  /* 0x0000000a071072a5 */ /* 0x004fe4000f8e00ff */
[----:B------:R-:W-:Y:S02]  /*1700*/  @UP0 USHF.R.U32.HI UR8, URZ, UR9, UR12 ;  /* 0x00000009ff080299 */ /* 0x000fe4000801160c */
[----:B------:R-:W-:Y:S02]  /*1710*/  USEL UR5, UR45, UR5, !UP0 ;  /* 0x000000052d057287 */ /* 0x000fe4000c000000 */
[----:B------:R-:W-:Y:S01]  /*1720*/  UIMAD.WIDE.U32 UR12, UR8, UR10, URZ ;  /* 0x0000000a080c72a5 */ /* 0x000fe2000f8e00ff */
[----:B------:R-:W-:Y:S02]  /*1730*/  UMOV UR16, UR17 ;  /* 0x0000001100107c82 */ /* 0x000fe40008000000 */
[----:B------:R-:W-:-:S04]  /*1740*/  @UP2 USHF.R.U32.HI UR7, URZ, UR11, UR16 ;  /* 0x0000000bff072299 */ /* 0x000fc80008011610 */
[----:B------:R-:W-:Y:S01]  /*1750*/  UMOV UR12, UR13 ;  /* 0x0000000d000c7c82 */ /* 0x000fe20008000000 */
[----:B------:R-:W-:Y:S02]  /*1760*/  UIMAD UR9, UR7, UR21, URZ ;  /* 0x00000015070972a4 */ /* 0x000fe4000f8e02ff */
[----:B------:R-:W-:Y:S02]  /*1770*/  @UP2 USHF.R.U32.HI UR8, URZ, UR11, UR12 ;  /* 0x0000000bff082299 */ /* 0x000fe4000801160c */
[----:B------:R-:W-:Y:S02]  /*1780*/  UIMAD.WIDE.U32 UR12, UR5, UR10, URZ ;  /* 0x0000000a050c72a5 */ /* 0x000fe4000f8e00ff */
[----:B------:R-:W-:Y:S02]  /*1790*/  UIMAD UR8, UR8, UR21, URZ ;  /* 0x00000015080872a4 */ /* 0x000fe4000f8e02ff */
[----:B------:R-:W-:Y:S02]  /*17a0*/  UIADD3 UR12, UPT, UPT, -UR6, URZ, URZ ;  /* 0x000000ff060c7290 */ /* 0x000fe4000fffe1ff */
[----:B------:R-:W-:-:S02]  /*17b0*/  UISETP.GE.AND UP0, UPT, UR5, UR8, UPT ;  /* 0x000000080500728c */ /* 0x000fc4000bf06270 */
[----:B------:R-:W-:Y:S02]  /*17c0*/  UIMAD UR46, UR22, UR12, UR46 ;  /* 0x0000000c162e72a4 */ /* 0x000fe4000f8e022e */
[----:B------:R-:W-:Y:S02]  /*17d0*/  UISETP.GE.OR UP0, UPT, UR6, UR9, UP0 ;  /* 0x000000090600728c */ /* 0x000fe40008706670 */
[----:B------:R-:W-:-:S03]  /*17e0*/  UIMAD.WIDE.U32 UR8, UR6, UR10, URZ ;  /* 0x0000000a060872a5 */ /* 0x000fc6000f8e00ff */
[----:B------:R-:W-:Y:S02]  /*17f0*/  UMOV UR10, UR13 ;  /* 0x0000000d000a7c82 */ /* 0x000fe40008000000 */
[----:B------:R-:W-:-:S04]  /*1800*/  USHF.R.U32.HI UR10, URZ, UR11, UR10 ;  /* 0x0000000bff0a7299 */ /* 0x000fc8000801160a */
[----:B------:R-:W-:Y:S02]  /*1810*/  USEL UR8, UR5, UR10, !UP2 ;  /* 0x0000000a05087287 */ /* 0x000fe4000d000000 */
[----:B------:R-:W-:Y:S02]  /*1820*/  @!UP0 USHF.R.U32.HI UR9, URZ, UR11, UR9 ;  /* 0x0000000bff098299 */ /* 0x000fe40008011609 */
[----:B------:R-:W-:Y:S02]  /*1830*/  UIADD3 UR10, UPT, UPT, -UR8, URZ, URZ ;  /* 0x000000ff080a7290 */ /* 0x000fe4000fffe1ff */
[----:B------:R-:W-:Y:S02]  /*1840*/  @!UP0 USEL UR9, UR6, UR9, !UP2 ;  /* 0x0000000906098287 */ /* 0x000fe4000d000000 */
[----:B------:R-:W-:Y:S02]  /*1850*/  UIMAD UR10, UR21, UR10, UR5 ;  /* 0x0000000a150a72a4 */ /* 0x000fe4000f8e0205 */
[----:B------:R-:W-:-:S02]  /*1860*/  UIADD3 UR11, UPT, UPT, -UR5, URZ, URZ ;  /* 0x000000ff050b7290 */ /* 0x000fc4000fffe1ff */
[----:B------:R-:W-:Y:S02]  /*1870*/  @!UP0 UIMAD UR7, UR10, UR7, UR9 ;  /* 0x000000070a0782a4 */ /* 0x000fe4000f8e0209 */
[----:B------:R-:W-:Y:S02]  /*1880*/  @!UP0 UIADD3 UR8, UPT, UPT, UR8, -UR9, URZ ;  /* 0x8000000908088290 */ /* 0x000fe4000fffe0ff */
[----:B------:R-:W-:Y:S02]  /*1890*/  UIMAD UR11, UR14, UR11, UR45 ;  /* 0x0000000b0e0b72a4 */ /* 0x000fe4000f8e022d */
[----:B------:R-:W-:-:S03]  /*18a0*/  @!UP0 UIMAD UR5, UR8, UR21, UR6 ;  /* 0x00000015080582a4 */ /* 0x000fc6000f8e0206 */
[----:B------:R-:W-:Y:S01]  /*18b0*/  @!UP0 UMOV UR6, UR7 ;  /* 0x0000000700068c82 */ /* 0x000fe20008000000 */
[----:B------:R-:W-:Y:S02]  /*18c0*/  UIMAD UR45, UR5, UR14, UR11 ;  /* 0x0000000e052d72a4 */ /* 0x000fe4000f8e020b */
[----:B------:R-:W-:-:S12]  /*18d0*/  UIMAD UR46, UR6, UR22, UR46 ;  /* 0x00000016062e72a4 */ /* 0x000fd8000f8e022e */
.L_x_19:
[----:B------:R-:W-:-:S09]  /*18e0*/  UISETP.NE.AND UP0, UPT, UR23, 0x1, UPT ;  /* 0x000000011700788c */ /* 0x000fd2000bf05270 */
[----:B------:R-:W-:Y:S05]  /*18f0*/  BRA.U UP0, `(.L_x_20) ;  /* 0x0000000100447547 */ /* 0x000fea000b800000 */
[----:B------:R-:W2:Y:S01]  /*1900*/  LDCU.128 UR12, c[0x0][0xb10] ;  /* 0x00016200ff0c77ac */ /* 0x000ea20008000c00 */
[----:B------:R-:W3:Y:S01]  /*1910*/  LDCU UR10, c[0x0][0xb0c] ;  /* 0x00016180ff0a77ac */ /* 0x000ee20008000800 */
[----:B------:R-:W4:Y:S01]  /*1920*/  LDCU UR11, c[0x0][0xb20] ;  /* 0x00016400ff0b77ac */ /* 0x000f220008000800 */
[----:B--2---:R-:W-:Y:S02]  /*1930*/  UIMAD.WIDE.U32 UR6, UR46, UR12, URZ ;  /* 0x0000000c2e0672a5 */ /* 0x004fe4000f8e00ff */
[----:B------:R-:W-:Y:S02]  /*1940*/  UIMAD.WIDE.U32 UR8, UR45, UR15, URZ ;  /* 0x0000000f2d0872a5 */ /* 0x000fe4000f8e00ff */
[----:B---3--:R-:W-:-:S03]  /*1950*/  UISETP.NE.AND UP0, UPT, UR10, 0x1, UPT ;  /* 0x000000010a00788c */ /* 0x008fc6000bf05270 */
[----:B------:R-:W-:Y:S02]  /*1960*/  UMOV UR6, UR7 ;  /* 0x0000000700067c82 */ /* 0x000fe40008000000 */
[----:B------:R-:W-:Y:S01]  /*1970*/  USHF.R.U32.HI UR6, URZ, UR13, UR6 ;  /* 0x0000000dff067299 */ /* 0x000fe20008011606 */
[----:B------:R-:W-:-:S03]  /*1980*/  UMOV UR5, UR9 ;  /* 0x0000000900057c82 */ /* 0x000fc60008000000 */
[----:B------:R-:W-:Y:S02]  /*1990*/  USEL UR6, UR46, UR6, !UP0 ;  /* 0x000000062e067287 */ /* 0x000fe4000c000000 */
[----:B------:R-:W-:Y:S02]  /*19a0*/  UISETP.NE.AND UP0, UPT, UR14, 0x1, UPT ;  /* 0x000000010e00788c */ /* 0x000fe4000bf05270 */
[----:B----4-:R-:W-:-:S04]  /*19b0*/  USHF.R.U32.HI UR5, URZ, UR11, UR5 ;  /* 0x0000000bff057299 */ /* 0x010fc80008011605 */
[----:B------:R-:W-:-:S04]  /*19c0*/  USEL UR5, UR45, UR5, !UP0 ;  /* 0x000000052d057287 */ /* 0x000fc8000c000000 */
[----:B------:R-:W-:Y:S02]  /*19d0*/  UIADD3 UR7, UPT, UPT, UR6, -UR5, URZ ;  /* 0x8000000506077290 */ /* 0x000fe4000fffe0ff */
[----:B------:R-:W-:Y:S02]  /*19e0*/  UIADD3 UR5, UPT, UPT, -UR6, UR5, URZ ;  /* 0x0000000506057290 */ /* 0x000fe4000fffe1ff */
[----:B------:R-:W-:Y:S02]  /*19f0*/  UIMAD UR45, UR7, UR14, UR45 ;  /* 0x0000000e072d72a4 */ /* 0x000fe4000f8e022d */
[----:B------:R-:W-:-:S12]  /*1a00*/  UIMAD UR46, UR5, UR10, UR46 ;  /* 0x0000000a052e72a4 */ /* 0x000fd8000f8e022e */
.L_x_20:
[----:B------:R-:W-:Y:S01]  /*1a10*/  UISETP.NE.AND UP0, UPT, UR20, 0x2, UPT ;  /* 0x000000021400788c */ /* 0x000fe2000bf05270 */
[----:B------:R-:W-:Y:S09]  /*1a20*/  BRA.U !UP6, `(.L_x_21) ;  /* 0x000000010e0c7547 */ /* 0x000ff2000b800000 */
[----:B------:R-:W-:Y:S01]  /*1a30*/  UCGABAR_WAIT ;  /* 0x0000000000007dc7 */ /* 0x000fe20008000000 */
[----:B------:R-:W-:Y:S01]  /*1a40*/  CCTL.IVALL ;  /* 0x00000000ff00798f */ /* 0x000fe20002000000 */
[----:B------:R-:W-:Y:S05]  /*1a50*/  BRA `(.L_x_22) ;  /* 0x0000000000047947 */ /* 0x000fea0003800000 */
.L_x_21:
[----:B------:R-:W-:Y:S06]  /*1a60*/  BAR.SYNC.DEFER_BLOCKING 0x0 ;  /* 0x0000000000007b1d */ /* 0x000fec0000010000 */
.L_x_22:
[----:B------:R-:W-:Y:S05]  /*1a70*/  BRA.U UP0, `(.L_x_23) ;  /* 0x0000002900187547 */ /* 0x000fea000b800000 */
[----:B------:R-:W2:Y:S01]  /*1a80*/  LDCU UR7, c[0x0][0x38c] ;  /* 0x00007180ff0777ac */ /* 0x000ea20008000800 */
[----:B------:R-:W-:Y:S01]  /*1a90*/  PLOP3.LUT P1, PT, PT, PT, UP3, 0x80, 0x8 ;  /* 0x000000000008781c */ /* 0x000fe20003f2f038 */
[----:B------:R-:W-:Y:S01]  /*1aa0*/  IMAD.MOV.U32 R12, RZ, RZ, 0x1 ;  /* 0x00000001ff0c7424 */ /* 0x000fe200078e00ff */
[----:B------:R-:W-:Y:S01]  /*1ab0*/  ISETP.EQ.OR P2, PT, R0, RZ, P3 ;  /* 0x000000ff0000720c */ /* 0x000fe20001f42670 */
[----:B------:R-:W-:Y:S01]  /*1ac0*/  UISETP.NE.AND UP1, UPT, UR20, URZ, UPT ;  /* 0x000000ff1400728c */ /* 0x000fe2000bf25270 */
[----:B------:R-:W-:Y:S01]  /*1ad0*/  PLOP3.LUT P1, PT, P1, PT, PT, 0x8, 0x80 ;  /* 0x000000000080781c */ /* 0x000fe20000f2e170 */
[----:B------:R-:W-:Y:S01]  /*1ae0*/  USEL UR26, URZ, 0x1, UP4 ;  /* 0x00000001ff1a7887 */ /* 0x000fe2000a000000 */
[----:B------:R-:W-:Y:S01]  /*1af0*/  CS2R R10, SRZ ;  /* 0x00000000000a7805 */ /* 0x000fe2000001ff00 */
[----:B------:R-:W-:Y:S01]  /*1b00*/  IMAD.MOV.U32 R9, RZ, RZ, RZ ;  /* 0x000000ffff097224 */ /* 0x000fe200078e00ff */
[----:B------:R-:W3:Y:S01]  /*1b10*/  LDCU UR39, c[0x0][0x370] ;  /* 0x00006e00ff2777ac */ /* 0x000ee20008000800 */
[----:B------:R-:W-:Y:S01]  /*1b20*/  IMAD.MOV.U32 R8, RZ, RZ, 0x1 ;  /* 0x00000001ff087424 */ /* 0x000fe200078e00ff */
[----:B------:R-:W4:Y:S01]  /*1b30*/  LDCU.64 UR28, c[0x0][0x348] ;  /* 0x00006900ff1c77ac */ /* 0x000f220008000a00 */
[----:B------:R-:W-:-:S02]  /*1b40*/  USHF.R.U32.HI UR44, URZ, 0x5, UR4 ;  /* 0x00000005ff2c7899 */ /* 0x000fc40008011604 */
[----:B--2---:R-:W-:Y:S02]  /*1b50*/  UIADD3 UR6, UPT, UPT, UR7, 0x1f, URZ ;  /* 0x0000001f07067890 */ /* 0x004fe4000fffe0ff */
[----:B------:R-:W-:Y:S02]  /*1b60*/  UIADD3 UR47, UPT, UPT, UR7, 0x3e, URZ ;  /* 0x0000003e072f7890 */ /* 0x000fe4000fffe0ff */
[----:B------:R-:W-:Y:S01]  /*1b70*/  USHF.R.S32.HI UR5, URZ, 0x1f, UR6 ;  /* 0x0000001fff057899 */ /* 0x000fe20008011406 */
[----:B------:R-:W2:Y:S03]  /*1b80*/  LDCU UR38, c[0x0][0x374] ;  /* 0x00006e80ff2677ac */ /* 0x000ea60008000800 */
[----:B------:R-:W-:Y:S02]  /*1b90*/  ULEA.HI UR5, UR5, UR6, URZ, 0x5 ;  /* 0x0000000605057291 */ /* 0x000fe4000f8f28ff */
[----:B------:R-:W-:-:S02]  /*1ba0*/  USEL UR26, UR26, 0x2, UP1 ;  /* 0x000000021a1a7887 */ /* 0x000fc40008800000 */
[----:B------:R-:W-:Y:S02]  /*1bb0*/  USHF.R.S32.HI UR41, URZ, 0x5, UR5 ;  /* 0x00000005ff297899 */ /* 0x000fe40008011405 */
[----:B------:R-:W-:Y:S02]  /*1bc0*/  UIADD3 UR5, UPT, UPT, UR7, -0x1, URZ ;  /* 0xffffffff07057890 */ /* 0x000fe4000fffe0ff */
[----:B------:R-:W-:Y:S02]  /*1bd0*/  UISETP.LT.U32.AND UP0, UPT, UR41, 0x2a, UPT ;  /* 0x0000002a2900788c */ /* 0x000fe4000bf01070 */
[----:B------:R-:W-:Y:S02]  /*1be0*/  UISETP.GE.U32.AND UP2, UPT, UR5, -0x3f, UPT ;  /* 0xffffffc10500788c */ /* 0x000fe4000bf46070 */
[----:B------:R-:W-:Y:S01]  /*1bf0*/  USEL UR40, UR41, 0x2a, UP0 ;  /* 0x0000002a29287887 */ /* 0x000fe20008000000 */
[----:B------:R-:W-:-:S03]  /*1c00*/  UMOV UR6, URZ ;  /* 0x000000ff00067c82 */ /* 0x000fc60008000000 */
[----:B------:R-:W-:Y:S02]  /*1c10*/  UIADD3 UR21, UPT, UPT, UR40, -0x1, URZ ;  /* 0xffffffff28157890 */ /* 0x000fe4000fffe0ff */
[----:B------:R-:W-:-:S03]  /*1c20*/  UIADD3 UR43, UPT, UPT, UR41, -UR40, URZ ;  /* 0x80000028292b7290 */ /* 0x000fc6000fffe0ff */
[----:B------:R-:W-:-:S04]  /*1c30*/  @UP2 UIADD3 UR21, UPT, UPT, UR40, URZ, URZ ;  /* 0x000000ff28152290 */ /* 0x000fc8000fffe0ff */
[----:B--234-:R-:W-:-:S12]  /*1c40*/  UIADD3 UR21, UPT, UPT, UR21, 0x1, URZ ;  /* 0x0000000115157890 */ /* 0x01cfd8000fffe0ff */
.L_x_43:
[----:B------:R-:W-:Y:S01]  /*1c50*/  UISETP.NE.AND UP0, UPT, UR48, URZ, UPT ;  /* 0x000000ff3000728c */ /* 0x000fe2000bf05270 */
[----:B------:R-:W2:Y:S08]  /*1c60*/  S2UR UR48, SR_CgaCtaId ;  /* 0x00000000003079c3 */ /* 0x000eb00000008800 */
[----:B------:R-:W-:Y:S05]  /*1c70*/  BRA.U UP0, `(.L_x_24) ;  /* 0x0000000100347547 */ /* 0x000fea000b800000 */
[----:B------:R-:W3:Y:S01]  /*1c80*/  S2R R0, SR_CgaCtaId ;  /* 0x0000000000007919 */ /* 0x000ee20000008800 */
[----:B------:R-:W-:-:S04]  /*1c90*/  MOV R2, 0x400 ;  /* 0x0000040000027802 */ /* 0x000fc80000000f00 */
[----:B---3--:R-:W-:Y:S02]  /*1ca0*/  LEA R0, R0, R2, 0x18 ;  /* 0x0000000200007211 */ /* 0x008fe400078ec0ff */
[----:B------:R-:W-:-:S03]  /*1cb0*/  SHF.L.U32 R2, R8, 0x1f, RZ ;  /* 0x0000001f08027819 */ /* 0x000fc600000006ff */
[----:B------:R-:W-:-:S04]  /*1cc0*/  IMAD R0, R9, 0x8, R0 ;  /* 0x0000000809007824 */ /* 0x000fc800078e0200 */
[----:B------:R-:W3:Y:S02]  /*1cd0*/  SYNCS.PHASECHK.TRANS64.TRYWAIT P0, [R0+URZ+0x330], R2 ;  /* 0x00033002000075a7 */ /* 0x000ee400080011ff */
[----:B---3--:R-:W-:Y:S05]  /*1ce0*/  @!P0 BRA `(.L_x_25) ;  /* 0x0000006c00588947 */ /* 0x008fea0003800000 */
.L_x_143:
[----:B------:R-:W-:Y:S01]  /*1cf0*/  VIADD R9, R9, 0x1 ;  /* 0x0000000109097836 */ /* 0x000fe20000000000 */
[----:B------:R3:W-:Y:S04]  /*1d00*/  SYNCS.ARRIVE.TRANS64.A1T0 RZ, [R0+URZ+0x320], RZ ;  /* 0x000320ff00ff79a7 */ /* 0x0007e800081000ff */
[----:B------:R-:W-:-:S04]  /*1d10*/  ISETP.NE.AND P0, PT, R9, 0x2, PT ;  /* 0x000000020900780c */ /* 0x000fc80003f05270 */
[----:B------:R-:W-:Y:S02]  /*1d20*/  SEL R9, R9, RZ, P0 ;  /* 0x000000ff09097207 */ /* 0x000fe40000000000 */
[----:B---3--:R-:W-:-:S04]  /*1d30*/  SEL R0, RZ, 0x1, P0 ;  /* 0x00000001ff007807 */ /* 0x008fc80000000000 */
[----:B------:R-:W-:-:S07]  /*1d40*/  LOP3.LUT R8, R8, R0, RZ, 0x3c, !PT ;  /* 0x0000000008087212 */ /* 0x000fce00078e3cff */
.L_x_24:
[----:B------:R-:W-:Y:S01]  /*1d50*/  UMOV UR7, 0x400 ;  /* 0x0000040000077882 */ /* 0x000fe20000000000 */
[----:B------:R-:W-:Y:S01]  /*1d60*/  SHF.L.U32 R0, R12, 0x1f, RZ ;  /* 0x0000001f0c007819 */ /* 0x000fe200000006ff */
[----:B--2---:R-:W-:Y:S02]  /*1d70*/  ULEA UR7, UR48, UR7, 0x18 ;  /* 0x0000000730077291 */ /* 0x004fe4000f8ec0ff */
[----:B------:R-:W-:Y:S02]  /*1d80*/  UISETP.GE.U32.AND UP0, UPT, UR47, 0x3f, UPT ;  /* 0x0000003f2f00788c */ /* 0x000fe4000bf06070 */
[----:B------:R-:W-:Y:S02]  /*1d90*/  ULEA UR5, UR6, UR7, 0x3 ;  /* 0x0000000706057291 */ /* 0x000fe4000f8e18ff */
[----:B------:R-:W-:Y:S02]  /*1da0*/  USHF.L.U32 UR35, UR46, 0x6, URZ ;  /* 0x000000062e237899 */ /* 0x000fe400080006ff */
[----:B------:R-:W-:Y:S01]  /*1db0*/  UIMAD UR11, UR45, 0x60, UR44 ;  /* 0x000000602d0b78a4 */ /* 0x000fe2000f8e022c */
[----:B------:R-:W-:-:S04]  /*1dc0*/  UMOV UR14, URZ ;  /* 0x000000ff000e7c82 */ /* 0x000fc80008000000 */
[----:B------:R2:W3:Y:S01]  /*1dd0*/  SYNCS.PHASECHK.TRANS64.TRYWAIT P0, [UR5+0x150], R0 ;  /* 0x00015000ff0075a7 */ /* 0x0004e20008001105 */
[----:B------:R-:W-:Y:S06]  /*1de0*/  BRA.U !UP0, `(.L_x_26) ;  /* 0x0000000108bc7547 */ /* 0x000fec000b800000 */
[----:B------:R-:W-:Y:S01]  /*1df0*/  UMOV UR13, URZ ;  /* 0x000000ff000d7c82 */ /* 0x000fe20008000000 */
[----:B------:R-:W-:-:S05]  /*1e00*/  UMOV UR5, UR6 ;  /* 0x0000000600057c82 */ /* 0x000fca0008000000 */
.L_x_32:
[----:B---3--:R-:W-:Y:S01]  /*1e10*/  @!P3 MOV R2, 0x1400 ;  /* 0x000014000002b802 */ /* 0x008fe20000000f00 */
[----:B------:R-:W-:Y:S01]  /*1e20*/  ULEA UR33, UR5, UR7, 0x3 ;  /* 0x0000000705217291 */ /* 0x000fe2000f8e18ff */
[----:B-1-34-:R-:W-:Y:S11]  /*1e30*/  @P0 BRA `(.L_x_27) ;  /* 0x00000000000c0947 */ /* 0x01aff60003800000 */
[----:B------:R-:W-:Y:S04]  /*1e40*/  SHF.L.U32 R3, R12, 0x1f, RZ ;  /* 0x0000001f0c037819 */ /* 0x000fe800000006ff */
[----:B------:R-:W3:Y:S02]  /*1e50*/  SYNCS.PHASECHK.TRANS64.TRYWAIT P0, [UR33+0x150], R3 ;  /* 0x00015003ff0075a7 */ /* 0x000ee40008001121 */
[----:B---3--:R-:W-:Y:S05]  /*1e60*/  @!P0 BRA `(.L_x_28) ;  /* 0x0000006c000c8947 */ /* 0x008fea0003800000 */
.L_x_27:
[----:B------:R3:W-:Y:S01]  /*1e70*/  @!P3 SYNCS.ARRIVE.TRANS64 RZ, [UR33], R2 ;  /* 0x00000002ffffb9a7 */ /* 0x0007e20008000021 */
[----:B------:R-:W-:Y:S04]  /*1e80*/  ULOP3.LUT UR6, UR26, 0x2, URZ, 0xfc, !UPT ;  /* 0x000000021a067892 */ /* 0x000fe8000f8efcff */
[----:B------:R-:W-:Y:S09]  /*1e90*/  UISETP.NE.AND UP0, UPT, UR6, 0x2, UPT ;  /* 0x000000020600788c */ /* 0x000ff2000bf05270 */
[----:B------:R-:W-:Y:S05]  /*1ea0*/  BRA.U UP0, `(.L_x_29) ;  /* 0x0000000100047547 */ /* 0x000fea000b800000 */
[----:B-1----:R-:W-:Y:S05]  /*1eb0*/  BPT.TRAP 0x1 ;  /* 0x000000040000795c */ /* 0x002fea0000300000 */
.L_x_29:
[----:B------:R-:W-:Y:S04]  /*1ec0*/  BSSY.RECONVERGENT B0, `(.L_x_30) ;  /* 0x0000003000007945 */ /* 0x000fe80003800200 */
[----:B------:R-:W-:Y:S05]  /*1ed0*/  @P2 BRA `(.L_x_31) ;  /* 0x0000000000042947 */ /* 0x000fea0003800000 */
[----:B-1----:R-:W-:Y:S05]  /*1ee0*/  BPT.TRAP 0x1 ;  /* 0x000000040000795c */ /* 0x002fea0000300000 */
.L_x_31:
[----:B-1----:R-:W-:Y:S05]  /*1ef0*/  BSYNC.RECONVERGENT B0 ;  /* 0x0000000000007941 */ /* 0x002fea0003800200 */
.L_x_30:
[----:B------:R-:W-:Y:S02]  /*1f00*/  UIADD3 UR6, UPT, UPT, UR5, 0x1, URZ ;  /* 0x0000000105067890 */ /* 0x000fe4000fffe0ff */
[----:B------:R-:W-:Y:S02]  /*1f10*/  UIADD3 UR16, UP1, UPT, UR28, 0x80, URZ ;  /* 0x000000801c107890 */ /* 0x000fe4000ff3e0ff */
[----:B------:R-:W-:Y:S02]  /*1f20*/  UISETP.NE.AND UP0, UPT, UR6, 0x2a, UPT ;  /* 0x0000002a0600788c */ /* 0x000fe4000bf05270 */
[----:B------:R-:W-:Y:S02]  /*1f30*/  ULEA UR32, UR5, UR7, 0xb ;  /* 0x0000000705207291 */ /* 0x000fe4000f8e58ff */
[----:B------:R-:W-:Y:S02]  /*1f40*/  USEL UR9, URZ, 0x1, UP0 ;  /* 0x00000001ff097887 */ /* 0x000fe40008000000 */
[----:B------:R-:W-:Y:S02]  /*1f50*/  USEL UR6, UR6, URZ, UP0 ;  /* 0x000000ff06067287 */ /* 0x000fe40008000000 */
[----:B------:R-:W-:Y:S02]  /*1f60*/  USHF.L.U32 UR34, UR13, 0x5, URZ ;  /* 0x000000050d227899 */ /* 0x000fe400080006ff */
[----:B------:R-:W-:Y:S01]  /*1f70*/  ULEA UR8, UR6, UR7, 0x3 ;  /* 0x0000000706087291 */ /* 0x000fe2000f8e18ff */
[----:B------:R-:W-:Y:S01]  /*1f80*/  LOP3.LUT R12, R12, UR9, RZ, 0x3c, !PT ;  /* 0x000000090c0c7c12 */ /* 0x000fe2000f8e3cff */
[----:B------:R-:W-:Y:S02]  /*1f90*/  UIADD3.X UR17, UPT, UPT, URZ, UR29, URZ, UP1, !UPT ;  /* 0x0000001dff117290 */ /* 0x000fe40008ffe4ff */
[----:B------:R-:W-:Y:S01]  /*1fa0*/  UIADD3 UR32, UPT, UPT, UR32, 0x3500, URZ ;  /* 0x0000350020207890 */ /* 0x000fe2000fffe0ff */
[----:B--2---:R-:W-:Y:S01]  /*1fb0*/  SHF.L.U32 R0, R12, 0x1f, RZ ;  /* 0x0000001f0c007819 */ /* 0x004fe200000006ff */
[----:B------:R-:W-:Y:S02]  /*1fc0*/  UIADD3 UR14, UP0, UPT, UR28, 0x180, URZ ;  /* 0x000001801c0e7890 */ /* 0x000fe4000ff1e0ff */
[----:B------:R-:W-:Y:S01]  /*1fd0*/  UIADD3 UR13, UPT, UPT, UR13, 0x1, URZ ;  /* 0x000000010d0d7890 */ /* 0x000fe2000fffe0ff */
[----:B------:R4:W1:Y:S01]  /*1fe0*/  SYNCS.PHASECHK.TRANS64.TRYWAIT P0, [UR8+0x150], R0 ;  /* 0x00015000ff0075a7 */ /* 0x0008620008001108 */
[----:B------:R-:W-:Y:S01]  /*1ff0*/  UIMAD UR8, UR5, 0xc00, UR4 ;  /* 0x00000c00050878a4 */ /* 0x000fe2000f8e0204 */
[----:B------:R-:W-:Y:S01]  /*2000*/  UMOV UR18, 0x0 ;  /* 0x0000000000127882 */ /* 0x000fe20000000000 */
[----:B------:R-:W-:Y:S02]  /*2010*/  UMOV UR19, 0x10000000 ;  /* 0x1000000000137882 */ /* 0x000fe40000000000 */
[----:B------:R-:W-:Y:S01]  /*2020*/  UIADD3 UR8, UPT, UPT, UR7, 0x18500, UR8 ;  /* 0x0001850007087890 */ /* 0x000fe2000fffe008 */
[----:B------:R-:W-:Y:S01]  /*2030*/  UTMALDG.3D [UR32], [UR16], desc[UR18] ;  /* 0x00001220100075b4 */ /* 0x000fe20008011000 */
[----:B------:R-:W-:Y:S02]  /*2040*/  UIADD3.X UR15, UPT, UPT, URZ, UR29, URZ, UP0, !UPT ;  /* 0x0000001dff0f7290 */ /* 0x000fe400087fe4ff */
[----:B------:R-:W-:Y:S01]  /*2050*/  UISETP.NE.AND UP0, UPT, UR13, UR21, UPT ;  /* 0x000000150d00728c */ /* 0x000fe2000bf05270 */
[----:B------:R-:W-:Y:S01]  /*2060*/  UMOV UR5, 0x30000 ;  /* 0x0003000000057882 */ /* 0x000fe20000000000 */
[----:B------:R-:W-:Y:S01]  /*2070*/  UMOV UR12, UR36 ;  /* 0x00000024000c7c82 */ /* 0x000fe20008000000 */
[----:B------:R-:W-:Y:S01]  /*2080*/  UMOV UR9, UR33 ;  /* 0x0000002100097c82 */ /* 0x000fe20008000000 */
[----:B------:R-:W-:Y:S03]  /*2090*/  UMOV UR10, UR34 ;  /* 0x00000022000a7c82 */ /* 0x000fe60008000000 */
[----:B------:R2:W-:Y:S02]  /*20a0*/  UTMALDG.3D.MULTICAST [UR8], [UR14], UR5, desc[UR18] ;  /* 0x000012080e0073b4 */ /* 0x0005e40008011805 */
[----:B--2---:R-:W-:Y:S01]  /*20b0*/  UMOV UR14, UR21 ;  /* 0x00000015000e7c82 */ /* 0x004fe20008000000 */
[----:B------:R-:W-:Y:S01]  /*20c0*/  UMOV UR5, UR6 ;  /* 0x0000000600057c82 */ /* 0x000fe20008000000 */
[----:B------:R-:W-:Y:S05]  /*20d0*/  BRA.U UP0, `(.L_x_32) ;  /* 0xfffffffd004c7547 */ /* 0x000fea000b83ffff */
.L_x_26:
[----:B------:R-:W-:Y:S01]  /*20e0*/  ULEA UR5, UR6, UR7, 0x3 ;  /* 0x0000000706057291 */ /* 0x000fe2000f8e18ff */
[----:B--2-4-:R-:W-:Y:S01]  /*20f0*/  SHF.L.U32 R0, R12, 0x1f, RZ ;  /* 0x0000001f0c007819 */ /* 0x014fe200000006ff */
[----:B------:R-:W-:Y:S01]  /*2100*/  @!P1 SYNCS.ARRIVE.TRANS64.A1T0 RZ, [UR7+0x2b8], RZ ;  /* 0x0002b8ffffff99a7 */ /* 0x000fe20008100007 */
[----:B------:R-:W-:-:S06]  /*2110*/  UISETP.GT.AND UP0, UPT, UR41, UR40, UPT ;  /* 0x000000282900728c */ /* 0x000fcc000bf04270 */
[----:B-1-3--:R1:W2:Y:S03]  /*2120*/  SYNCS.PHASECHK.TRANS64.TRYWAIT P0, [UR5+0x150], R0 ;  /* 0x00015000ff0075a7 */ /* 0x00a2a60008001105 */
[----:B------:R-:W-:Y:S05]  /*2130*/  BRA.U !UP0, `(.L_x_33) ;  /* 0x0000000108c07547 */ /* 0x000fea000b800000 */
[----:B------:R-:W-:Y:S01]  /*2140*/  UIADD3 UR13, UPT, UPT, UR43, UR14, URZ ;  /* 0x0000000e2b0d7290 */ /* 0x000fe2000fffe0ff */
[----:B------:R-:W-:-:S11]  /*2150*/  UMOV UR5, UR6 ;  /* 0x0000000600057c82 */ /* 0x000fd60008000000 */
.L_x_39:
[----:B--2---:R-:W-:Y:S01]  /*2160*/  @!P3 MOV R2, 0x1400 ;  /* 0x000014000002b802 */ /* 0x004fe20000000f00 */
[----:B------:R-:W-:Y:S01]  /*2170*/  ULEA UR17, UR5, UR7, 0x3 ;  /* 0x0000000705117291 */ /* 0x000fe2000f8e18ff */
[----:B--234-:R-:W-:Y:S11]  /*2180*/  @P0 BRA `(.L_x_34) ;  /* 0x00000000000c0947 */ /* 0x01cff60003800000 */
[----:B------:R-:W-:Y:S04]  /*2190*/  SHF.L.U32 R3, R12, 0x1f, RZ ;  /* 0x0000001f0c037819 */ /* 0x000fe800000006ff */
[----:B------:R-:W2:Y:S02]  /*21a0*/  SYNCS.PHASECHK.TRANS64.TRYWAIT P0, [UR17+0x150], R3 ;  /* 0x00015003ff0075a7 */ /* 0x000ea40008001111 */
[----:B--2---:R-:W-:Y:S05]  /*21b0*/  @!P0 BRA `(.L_x_35) ;  /* 0x0000006800508947 */ /* 0x004fea0003800000 */
.L_x_34:
[----:B------:R2:W-:Y:S01]  /*21c0*/  @!P3 SYNCS.ARRIVE.TRANS64 RZ, [UR17], R2 ;  /* 0x00000002ffffb9a7 */ /* 0x0005e20008000011 */
[----:B------:R-:W-:Y:S04]  /*21d0*/  ULOP3.LUT UR6, UR26, 0x2, URZ, 0xfc, !UPT ;  /* 0x000000021a067892 */ /* 0x000fe8000f8efcff */
[----:B------:R-:W-:Y:S09]  /*21e0*/  UISETP.NE.AND UP0, UPT, UR6, 0x2, UPT ;  /* 0x000000020600788c */ /* 0x000ff2000bf05270 */
[----:B------:R-:W-:Y:S05]  /*21f0*/  BRA.U UP0, `(.L_x_36) ;  /* 0x0000000100047547 */ /* 0x000fea000b800000 */
[----:B------:R-:W-:Y:S05]  /*2200*/  BPT.TRAP 0x1 ;  /* 0x000000040000795c */ /* 0x000fea0000300000 */
.L_x_36:
[----:B------:R-:W-:Y:S04]  /*2210*/  BSSY.RECONVERGENT B0, `(.L_x_37) ;  /* 0x0000003000007945 */ /* 0x000fe80003800200 */
[----:B------:R-:W-:Y:S05]  /*2220*/  @P2 BRA `(.L_x_38) ;  /* 0x0000000000042947 */ /* 0x000fea0003800000 */
[----:B------:R-:W-:Y:S05]  /*2230*/  BPT.TRAP 0x1 ;  /* 0x000000040000795c */ /* 0x000fea0000300000 */
.L_x_38:
[----:B------:R-:W-:Y:S05]  /*2240*/  BSYNC.RECONVERGENT B0 ;  /* 0x0000000000007941 */ /* 0x000fea0003800200 */
.L_x_37:
[----:B------:R-:W-:Y:S02]  /*2250*/  UIADD3 UR6, UPT, UPT, UR5, 0x1, URZ ;  /* 0x0000000105067890 */ /* 0x000fe4000fffe0ff */
[----:B------:R-:W-:Y:S02]  /*2260*/  ULEA UR16, UR5, UR7, 0xb ;  /* 0x0000000705107291 */ /* 0x000fe4000f8e58ff */
[----:B------:R-:W-:Y:S02]  /*2270*/  UISETP.NE.AND UP0, UPT, UR6, 0x2a, UPT ;  /* 0x0000002a0600788c */ /* 0x000fe4000bf05270 */
[----:B------:R-:W-:Y:S02]  /*2280*/  UIADD3 UR24, UP1, UPT, UR28, 0x80, URZ ;  /* 0x000000801c187890 */ /* 0x000fe4000ff3e0ff */
[----:B------:R-:W-:Y:S02]  /*2290*/  USEL UR9, URZ, 0x1, UP0 ;  /* 0x00000001ff097887 */ /* 0x000fe40008000000 */
[----:B------:R-:W-:Y:S02]  /*22a0*/  USEL UR6, UR6, URZ, UP0 ;  /* 0x000000ff06067287 */ /* 0x000fe40008000000 */
[----:B------:R-:W-:Y:S02]  /*22b0*/  USHF.L.U32 UR18, UR14, 0x5, URZ ;  /* 0x000000050e127899 */ /* 0x000fe400080006ff */
[----:B------:R-:W-:Y:S01]  /*22c0*/  ULEA UR8, UR6, UR7, 0x3 ;  /* 0x0000000706087291 */ /* 0x000fe2000f8e18ff */
[----:B------:R-:W-:Y:S01]  /*22d0*/  LOP3.LUT R12, R12, UR9, RZ, 0x3c, !PT ;  /* 0x000000090c0c7c12 */ /* 0x000fe2000f8e3cff */
[----:B------:R-:W-:Y:S02]  /*22e0*/  UIADD3 UR16, UPT, UPT, UR16, 0x3500, URZ ;  /* 0x0000350010107890 */ /* 0x000fe4000fffe0ff */
[----:B------:R-:W-:Y:S01]  /*22f0*/  UIADD3.X UR25, UPT, UPT, URZ, UR29, URZ, UP1, !UPT ;  /* 0x0000001dff197290 */ /* 0x000fe20008ffe4ff */
[----:B-1----:R-:W-:Y:S01]  /*2300*/  SHF.L.U32 R0, R12, 0x1f, RZ ;  /* 0x0000001f0c007819 */ /* 0x002fe200000006ff */
[----:B------:R-:W-:Y:S02]  /*2310*/  UIADD3 UR22, UP0, UPT, UR28, 0x180, URZ ;  /* 0x000001801c167890 */ /* 0x000fe4000ff1e0ff */
[----:B------:R-:W-:Y:S01]  /*2320*/  UIADD3 UR14, UPT, UPT, UR14, 0x1, URZ ;  /* 0x000000010e0e7890 */ /* 0x000fe2000fffe0ff */
[----:B------:R3:W4:Y:S01]  /*2330*/  SYNCS.PHASECHK.TRANS64.TRYWAIT P0, [UR8+0x150], R0 ;  /* 0x00015000ff0075a7 */ /* 0x0007220008001108 */
[----:B------:R-:W-:Y:S01]  /*2340*/  UIMAD UR8, UR5, 0xc00, UR4 ;  /* 0x00000c00050878a4 */ /* 0x000fe2000f8e0204 */
[----:B------:R-:W-:Y:S01]  /*2350*/  UMOV UR30, 0x0 ;  /* 0x00000000001e7882 */ /* 0x000fe20000000000 */
[----:B------:R-:W-:Y:S01]  /*2360*/  UMOV UR31, 0x10000000 ;  /* 0x10000000001f7882 */ /* 0x000fe20000000000 */
[----:B------:R-:W-:Y:S01]  /*2370*/  UMOV UR19, UR35 ;  /* 0x0000002300137c82 */ /* 0x000fe20008000000 */
[----:B------:R-:W-:Y:S01]  /*2380*/  UMOV UR20, UR36 ;  /* 0x0000002400147c82 */ /* 0x000fe20008000000 */
[----:B------:R-:W-:Y:S01]  /*2390*/  UIADD3 UR8, UPT, UPT, UR7, 0x18500, UR8 ;  /* 0x0001850007087890 */ /* 0x000fe2000fffe008 */
[----:B------:R-:W-:Y:S01]  /*23a0*/  UTMALDG.3D [UR16], [UR24], desc[UR30] ;  /* 0x00001e10180075b4 */ /* 0x000fe20008011000 */
[----:B------:R-:W-:Y:S01]  /*23b0*/  UIADD3.X UR23, UPT, UPT, URZ, UR29, URZ, UP0, !UPT ;  /* 0x0000001dff177290 */ /* 0x000fe200087fe4ff */
[----:B------:R-:W-:Y:S01]  /*23c0*/  UMOV UR5, 0x30000 ;  /* 0x0003000000057882 */ /* 0x000fe20000000000 */
[----:B------:R-:W-:Y:S01]  /*23d0*/  UMOV UR12, UR36 ;  /* 0x00000024000c7c82 */ /* 0x000fe20008000000 */
[----:B------:R-:W-:Y:S01]  /*23e0*/  UMOV UR9, UR17 ;  /* 0x0000001100097c82 */ /* 0x000fe20008000000 */
[----:B------:R-:W-:Y:S01]  /*23f0*/  UMOV UR10, UR18 ;  /* 0x00000012000a7c82 */ /* 0x000fe20008000000 */
[----:B------:R-:W-:Y:S04]  /*2400*/  UISETP.NE.AND UP0, UPT, UR14, UR13, UPT ;  /* 0x0000000d0e00728c */ /* 0x000fe8000bf05270 */
[----:B------:R1:W-:Y:S02]  /*2410*/  UTMALDG.3D.MULTICAST [UR8], [UR22], UR5, desc[UR30] ;  /* 0x00001e08160073b4 */ /* 0x0003e40008011805 */
[----:B-1----:R-:W-:Y:S03]  /*2420*/  UMOV UR5, UR6 ;  /* 0x0000000600057c82 */ /* 0x002fe60008000000 */
[----:B------:R-:W-:Y:S05]  /*2430*/  BRA.U UP0, `(.L_x_39) ;  /* 0xfffffffd00487547 */ /* 0x000fea000b83ffff */
.L_x_33:
[C---:B------:R-:W-:Y:S01]  /*2440*/  LEA R3, R11.reuse, UR7, 0x3 ;  /* 0x000000070b037c11 */ /* 0x040fe2000f8e18ff */
[----:B------:R-:W-:Y:S01]  /*2450*/  NOP ;  /* 0x0000000000007918 */ /* 0x000fe20000000000 */
[----:B-1-3--:R-:W-:Y:S02]  /*2460*/  SHF.L.U32 R0, R10, 0x1f, RZ ;  /* 0x0000001f0a007819 */ /* 0x00afe400000006ff */
[----:B------:R-:W-:Y:S02]  /*2470*/  LEA R4, R11, UR7, 0x4 ;  /* 0x000000070b047c11 */ /* 0x000fe4000f8e20ff */
[----:B--2-4-:R-:W1:Y:S02]  /*2480*/  SYNCS.PHASECHK.TRANS64.TRYWAIT P0, [R3+URZ+0x2c0], R0 ;  /* 0x0002c000030075a7 */ /* 0x014e6400080011ff */
[----:B-1----:R-:W-:Y:S05]  /*2490*/  @!P0 BRA `(.L_x_40) ;  /* 0x0000006400b08947 */ /* 0x002fea0003800000 */
.L_x_146:
[----:B------:R-:W2:Y:S01]  /*24a0*/  LDS.128 R4, [R4+0x350] ;  /* 0x0003500004047984 */ /* 0x000ea20000000c00 */
[----:B------:R-:W-:Y:S01]  /*24b0*/  UISETP.GE.AND UP0, UPT, UR42, 0x1, UPT ;  /* 0x000000012a00788c */ /* 0x000fe2000bf06270 */
[----:B------:R-:W-:Y:S01]  /*24c0*/  @!PT LDS RZ, [RZ] ;  /* 0x00000000fffff984 */ /* 0x000fe20000000800 */
[----:B------:R-:W-:Y:S01]  /*24d0*/  @!PT LDS RZ, [RZ] ;  /* 0x00000000fffff984 */ /* 0x000fe20000000800 */
[----:B------:R-:W-:Y:S01]  /*24e0*/  @!PT LDS RZ, [RZ] ;  /* 0x00000000fffff984 */ /* 0x000fe20000000800 */
[----:B------:R-:W-:Y:S01]  /*24f0*/  @!PT LDS RZ, [RZ] ;  /* 0x00000000fffff984 */ /* 0x000fe20000000800 */
[----:B------:R3:W-:Y:S06]  /*2500*/  MEMBAR.ALL.CTA ;  /* 0x0000000000007992 */ /* 0x0007ec0000008000 */
[----:B---3--:R-:W3:Y:S01]  /*2510*/  FENCE.VIEW.ASYNC.S ;  /* 0x00000000000073c6 */ /* 0x008ee20000000000 */
[----:B--2---:R-:W-:-:S13]  /*2520*/  LOP3.LUT P0, RZ, R6, 0x1, RZ, 0xc0, !PT ;  /* 0x0000000106ff7812 */ /* 0x004fda000780c0ff */
[----:B---3--:R-:W-:Y:S01]  /*2530*/  VOTEU.ANY UP1, P0 ;  /* 0x0000000000ff7886 */ /* 0x008fe20000020100 */
[----:B------:R-:W-:-:S13]  /*2540*/  PLOP3.LUT P0, PT, PT, PT, UP1, 0x80, 0x8 ;  /* 0x000000000008781c */ /* 0x000fda0003f0f018 */
[----:B-1----:R-:W-:Y:S02]  /*2550*/  @P0 LOP3.LUT R0, R5, 0xffff, RZ, 0xc0, !PT ;  /* 0x0000ffff05000812 */ /* 0x002fe400078ec0ff */
[----:B------:R-:W-:Y:S02]  /*2560*/  @P0 MOV R2, R4 ;  /* 0x0000000400020202 */ /* 0x000fe40000000f00 */
[----:B------:R-:W-:Y:S01]  /*2570*/  @P0 R2UR UR8, R0 ;  /* 0x00000000000802ca */ /* 0x000fe200000e0000 */
[----:B------:R-:W-:Y:S01]  /*2580*/  VIADD R0, R3, 0x2d0 ;  /* 0x000002d003007836 */ /* 0x000fe20000000000 */
[----:B------:R-:W-:Y:S02]  /*2590*/  @P0 SHF.R.U32.HI R4, RZ, 0x10, R5 ;  /* 0x00000010ff040819 */ /* 0x000fe40000011605 */
[----:B------:R-:W-:Y:S02]  /*25a0*/  @P0 R2UR UR9, R2 ;  /* 0x00000000020902ca */ /* 0x000fe400000e0000 */
[----:B------:R-:W-:-:S02]  /*25b0*/  PRMT R0, RZ, 0x654, R0 ;  /* 0x00000654ff007816 */ /* 0x000fc40000000000 */
[----:B------:R-:W-:Y:S02]  /*25c0*/  @P0 R2UR UR5, R4 ;  /* 0x00000000040502ca */ /* 0x000fe400000e0000 */
[----:B------:R1:W-:Y:S03]  /*25d0*/  SYNCS.ARRIVE.TRANS64.RED.A1T0 RZ, [R0+URZ], RZ ;  /* 0x000000ff00ff79a7 */ /* 0x0003e600081004ff */
[----:B------:R-:W-:-:S04]  /*25e0*/  @UP1 UMOV UR27, UR8 ;  /* 0x00000008001b1c82 */ /* 0x000fc80008000000 */
[----:B------:R-:W-:-:S04]  /*25f0*/  @UP1 UMOV UR37, UR9 ;  /* 0x0000000900251c82 */ /* 0x000fc80008000000 */
[----:B------:R-:W-:Y:S01]  /*2600*/  @UP1 UMOV UR36, UR5 ;  /* 0x0000000500241c82 */ /* 0x000fe20008000000 */
[----:B------:R-:W-:Y:S05]  /*2610*/  BRA.U !UP0, `(.L_x_41) ;  /* 0x0000000108d47547 */ /* 0x000fea000b800000 */
[----:B------:R-:W2:Y:S01]  /*2620*/  LDCU.128 UR12, c[0x0][0xb10] ;  /* 0x00016200ff0c77ac */ /* 0x000ea20008000c00 */
[----:B------:R-:W3:Y:S01]  /*2630*/  LDCU UR24, c[0x0][0xb20] ;  /* 0x00016400ff1877ac */ /* 0x000ee20008000800 */
[----:B------:R-:W4:Y:S01]  /*2640*/  LDCU UR20, c[0x0][0xb0c] ;  /* 0x00016180ff1477ac */ /* 0x000f220008000800 */
[----:B------:R-:W1:Y:S01]  /*2650*/  LDCU.64 UR10, c[0x0][0xb28] ;  /* 0x00016500ff0a77ac */ /* 0x000e620008000a00 */
[----:B------:R-:W-:Y:S02]  /*2660*/  UISETP.NE.AND UP3, UPT, UR42, 0x1, UPT ;  /* 0x000000012a00788c */ /* 0x000fe4000bf65270 */
[----:B--2---:R-:W-:Y:S02]  /*2670*/  UIMAD.WIDE.U32 UR16, UR38, UR15, URZ ;  /* 0x0000000f261072a5 */ /* 0x004fe4000f8e00ff */
[----:B------:R-:W-:Y:S02]  /*2680*/  UIMAD.WIDE.U32 UR8, UR39, UR12, URZ ;  /* 0x0000000c270872a5 */ /* 0x000fe4000f8e00ff */
[----:B------:R-:W-:-:S02]  /*2690*/  UISETP.NE.AND UP0, UPT, UR14, 0x1, UPT ;  /* 0x000000010e00788c */ /* 0x000fc4000bf05270 */
[----:B------:R-:W-:Y:S01]  /*26a0*/  UIMAD.WIDE.U32 UR22, UR27, UR15, URZ ;  /* 0x0000000f1b1672a5 */ /* 0x000fe2000f8e00ff */
[----:B------:R-:W-:Y:S02]  /*26b0*/  UMOV UR16, UR17 ;  /* 0x0000001100107c82 */ /* 0x000fe40008000000 */
[----:B------:R-:W-:Y:S01]  /*26c0*/  UMOV UR8, UR9 ;  /* 0x0000000900087c82 */ /* 0x000fe20008000000 */
[----:B---3--:R-:W-:Y:S02]  /*26d0*/  USHF.R.U32.HI UR16, URZ, UR24, UR16 ;  /* 0x00000018ff107299 */ /* 0x008fe40008011610 */
[----:B------:R-:W-:Y:S02]  /*26e0*/  USHF.R.U32.HI UR9, URZ, UR13, UR8 ;  /* 0x0000000dff097299 */ /* 0x000fe40008011608 */
[----:B----4-:R-:W-:Y:S02]  /*26f0*/  UISETP.NE.AND UP2, UPT, UR20, 0x1, UPT ;  /* 0x000000011400788c */ /* 0x010fe4000bf45270 */
[----:B------:R-:W-:-:S02]  /*2700*/  USEL UR8, UR38, UR16, !UP0 ;  /* 0x0000001026087287 */ /* 0x000fc4000c000000 */
[----:B------:R-:W-:Y:S02]  /*2710*/  USEL UR9, UR39, UR9, !UP2 ;  /* 0x0000000927097287 */ /* 0x000fe4000d000000 */
[----:B-1----:R-:W-:Y:S01]  /*2720*/  UIMAD.WIDE.U32 UR16, UR8, UR10, URZ ;  /* 0x0000000a081072a5 */ /* 0x002fe2000f8e00ff */
[----:B------:R-:W-:Y:S01]  /*2730*/  UMOV UR5, UR23 ;  /* 0x0000001700057c82 */ /* 0x000fe20008000000 */
[----:B------:R-:W-:Y:S02]  /*2740*/  UIMAD.WIDE.U32 UR18, UR37, UR12, URZ ;  /* 0x0000000c251272a5 */ /* 0x000fe4000f8e00ff */
[----:B------:R-:W-:-:S03]  /*2750*/  UIMAD.WIDE.U32 UR22, UR9, UR10, URZ ;  /* 0x0000000a091672a5 */ /* 0x000fc6000f8e00ff */
[----:B------:R-:W-:Y:S01]  /*2760*/  UMOV UR16, UR17 ;  /* 0x0000001100107c82 */ /* 0x000fe20008000000 */
[----:B------:R-:W-:Y:S02]  /*2770*/  USHF.R.U32.HI UR5, URZ, UR24, UR5 ;  /* 0x00000018ff057299 */ /* 0x000fe40008011605 */
[----:B------:R-:W-:Y:S01]  /*2780*/  @UP3 USHF.R.U32.HI UR8, URZ, UR11, UR16 ;  /* 0x0000000bff083299 */ /* 0x000fe20008011610 */
[----:B------:R-:W-:Y:S01]  /*2790*/  UMOV UR18, UR19 ;  /* 0x0000001300127c82 */ /* 0x000fe20008000000 */
[----:B------:R-:W-:Y:S01]  /*27a0*/  UMOV UR22, UR23 ;  /* 0x0000001700167c82 */ /* 0x000fe20008000000 */
[----:B------:R-:W-:Y:S02]  /*27b0*/  USHF.R.U32.HI UR13, URZ, UR13, UR18 ;  /* 0x0000000dff0d7299 */ /* 0x000fe40008011612 */
[----:B------:R-:W-:Y:S02]  /*27c0*/  USEL UR5, UR27, UR5, !UP0 ;  /* 0x000000051b057287 */ /* 0x000fe4000c000000 */
[----:B------:R-:W-:-:S02]  /*27d0*/  @UP3 USHF.R.U32.HI UR9, URZ, UR11, UR22 ;  /* 0x0000000bff093299 */ /* 0x000fc40008011616 */
[----:B------:R-:W-:Y:S02]  /*27e0*/  UIMAD UR12, UR42, UR8, URZ ;  /* 0x000000082a0c72a4 */ /* 0x000fe4000f8e02ff */
[----:B------:R-:W-:Y:S02]  /*27f0*/  USEL UR8, UR37, UR13, !UP2 ;  /* 0x0000000d25087287 */ /* 0x000fe4000d000000 */
[----:B------:R-:W-:Y:S02]  /*2800*/  UIMAD UR15, UR42, UR9, URZ ;  /* 0x000000092a0f72a4 */ /* 0x000fe4000f8e02ff */
[----:B------:R-:W-:Y:S02]  /*2810*/  UISETP.GE.AND UP0, UPT, UR5, UR12, UPT ;  /* 0x0000000c0500728c */ /* 0x000fe4000bf06270 */
[----:B------:R-:W-:Y:S02]  /*2820*/  UIMAD.WIDE.U32 UR12, UR5, UR10, URZ ;  /* 0x0000000a050c72a5 */ /* 0x000fe4000f8e00ff */
[----:B------:R-:W-:-:S02]  /*2830*/  UISETP.GE.OR UP0, UPT, UR8, UR15, UP0 ;  /* 0x0000000f0800728c */ /* 0x000fc40008706670 */
[----:B------:R-:W-:Y:S02]  /*2840*/  UIMAD.WIDE.U32 UR16, UR8, UR10, URZ ;  /* 0x0000000a081072a5 */ /* 0x000fe4000f8e00ff */
[----:B------:R-:W-:Y:S01]  /*2850*/  UIADD3 UR15, UPT, UPT, -UR8, URZ, URZ ;  /* 0x000000ff080f7290 */ /* 0x000fe2000fffe1ff */
[----:B------:R-:W-:Y:S01]  /*2860*/  UMOV UR12, UR13 ;  /* 0x0000000d000c7c82 */ /* 0x000fe20008000000 */
[----:B------:R-:W-:Y:S02]  /*2870*/  UIADD3 UR13, UPT, UPT, -UR5, URZ, URZ ;  /* 0x000000ff050d7290 */ /* 0x000fe4000fffe1ff */
[----:B------:R-:W-:-:S03]  /*2880*/  USHF.R.U32.HI UR12, URZ, UR11, UR12 ;  /* 0x0000000bff0c7299 */ /* 0x000fc6000801160c */
[----:B------:R-:W-:Y:S01]  /*2890*/  @!UP0 UMOV UR10, UR17 ;  /* 0x00000011000a8c82 */ /* 0x000fe20008000000 */
[----:B------:R-:W-:Y:S02]  /*28a0*/  UIMAD UR13, UR14, UR13, UR27 ;  /* 0x0000000d0e0d72a4 */ /* 0x000fe4000f8e021b */
[----:B------:R-:W-:Y:S02]  /*28b0*/  USEL UR12, UR5, UR12, !UP3 ;  /* 0x0000000c050c7287 */ /* 0x000fe4000d800000 */
[----:B------:R-:W-:Y:S02]  /*28c0*/  @!UP0 USHF.R.U32.HI UR10, URZ, UR11, UR10 ;  /* 0x0000000bff0a8299 */ /* 0x000fe4000801160a */
[----:B------:R-:W-:Y:S02]  /*28d0*/  UIADD3 UR11, UPT, UPT, -UR12, URZ, URZ ;  /* 0x000000ff0c0b7290 */ /* 0x000fe4000fffe1ff */
[----:B------:R-:W-:Y:S02]  /*28e0*/  @!UP0 USEL UR10, UR8, UR10, !UP3 ;  /* 0x0000000a080a8287 */ /* 0x000fe4000d800000 */
[----:B------:R-:W-:-:S02]  /*28f0*/  UIMAD UR11, UR42, UR11, UR5 ;  /* 0x0000000b2a0b72a4 */ /* 0x000fc4000f8e0205 */
[----:B------:R-:W-:Y:S02]  /*2900*/  @!UP0 UIADD3 UR12, UPT, UPT, UR12, -UR10, URZ ;  /* 0x8000000a0c0c8290 */ /* 0x000fe4000fffe0ff */
[----:B------:R-:W-:Y:S02]  /*2910*/  @!UP0 UIMAD UR10, UR11, UR9, UR10 ;  /* 0x000000090b0a82a4 */ /* 0x000fe4000f8e020a */
[----:B------:R-:W-:Y:S02]  /*2920*/  @!UP0 UIMAD UR5, UR42, UR12, UR8 ;  /* 0x0000000c2a0582a4 */ /* 0x000fe4000f8e0208 */
[----:B------:R-:W-:Y:S02]  /*2930*/  UIMAD UR9, UR20, UR15, UR37 ;  /* 0x0000000f140972a4 */ /* 0x000fe4000f8e0225 */
[----:B------:R-:W-:Y:S01]  /*2940*/  UIMAD UR27, UR5, UR14, UR13 ;  /* 0x0000000e051b72a4 */ /* 0x000fe2000f8e020d */
[----:B------:R-:W-:Y:S02]  /*2950*/  @!UP0 UMOV UR8, UR10 ;  /* 0x0000000a00088c82 */ /* 0x000fe40008000000 */
[----:B------:R-:W-:-:S12]  /*2960*/  UIMAD UR37, UR8, UR20, UR9 ;  /* 0x00000014082572a4 */ /* 0x000fd8000f8e0209 */
.L_x_41:
[----:B------:R-:W2:Y:S02]  /*2970*/  LDCU UR5, c[0x0][0xb30] ;  /* 0x00016600ff0577ac */ /* 0x000ea40008000800 */
[----:B--2---:R-:W-:-:S09]  /*2980*/  UISETP.NE.AND UP0, UPT, UR5, 0x1, UPT ;  /* 0x000000010500788c */ /* 0x004fd2000bf05270 */
[----:B------:R-:W-:Y:S05]  /*2990*/  BRA.U UP0, `(.L_x_42) ;  /* 0x0000000100447547 */ /* 0x000fea000b800000 */
[----:B------:R-:W2:Y:S01]  /*29a0*/  LDCU.128 UR12, c[0x0][0xb10] ;  /* 0x00016200ff0c77ac */ /* 0x000ea20008000c00 */
[----:B------:R-:W3:Y:S01]  /*29b0*/  LDCU UR16, c[0x0][0xb0c] ;  /* 0x00016180ff1077ac */ /* 0x000ee20008000800 */
[----:B------:R-:W4:Y:S01]  /*29c0*/  LDCU UR17, c[0x0][0xb20] ;  /* 0x00016400ff1177ac */ /* 0x000f220008000800 */
[----:B--2---:R-:W-:Y:S02]  /*29d0*/  UIMAD.WIDE.U32 UR10, UR37, UR12, URZ ;  /* 0x0000000c250a72a5 */ /* 0x004fe4000f8e00ff */
[----:B------:R-:W-:Y:S02]  /*29e0*/  UIMAD.WIDE.U32 UR8, UR27, UR15, URZ ;  /* 0x0000000f1b0872a5 */ /* 0x000fe4000f8e00ff */
[----:B---3--:R-:W-:Y:S02]  /*29f0*/  UISETP.NE.AND UP2, UPT, UR16, 0x1, UPT ;  /* 0x000000011000788c */ /* 0x008fe4000bf45270 */
[----:B------:R-:W-:Y:S01]  /*2a00*/  UISETP.NE.AND UP0, UPT, UR14, 0x1, UPT ;  /* 0x000000010e00788c */ /* 0x000fe2000bf05270 */
[----:B------:R-:W-:-:S02]  /*2a10*/  UMOV UR10, UR11 ;  /* 0x0000000b000a7c82 */ /* 0x000fc40008000000 */
[----:B------:R-:W-:Y:S01]  /*2a20*/  UMOV UR5, UR9 ;  /* 0x0000000900057c82 */ /* 0x000fe20008000000 */
[----:B------:R-:W-:Y:S02]  /*2a30*/  USHF.R.U32.HI UR13, URZ, UR13, UR10 ;  /* 0x0000000dff0d7299 */ /* 0x000fe4000801160a */
[----:B----4-:R-:W-:Y:S02]  /*2a40*/  USHF.R.U32.HI UR5, URZ, UR17, UR5 ;  /* 0x00000011ff057299 */ /* 0x010fe40008011605 */
[----:B------:R-:W-:Y:S02]  /*2a50*/  USEL UR8, UR37, UR13, !UP2 ;  /* 0x0000000d25087287 */ /* 0x000fe4000d000000 */
[----:B------:R-:W-:-:S04]  /*2a60*/  USEL UR5, UR27, UR5, !UP0 ;  /* 0x000000051b057287 */ /* 0x000fc8000c000000 */
[----:B------:R-:W-:Y:S02]  /*2a70*/  UIADD3 UR9, UPT, UPT, UR8, -UR5, URZ ;  /* 0x8000000508097290 */ /* 0x000fe4000fffe0ff */
[----:B------:R-:W-:Y:S02]  /*2a80*/  UIADD3 UR5, UPT, UPT, -UR8, UR5, URZ ;  /* 0x0000000508057290 */ /* 0x000fe4000fffe1ff */
[----:B------:R-:W-:Y:S02]  /*2a90*/  UIMAD UR27, UR9, UR14, UR27 ;  /* 0x0000000e091b72a4 */ /* 0x000fe4000f8e021b */
[----:B------:R-:W-:-:S12]  /*2aa0*/  UIMAD UR37, UR5, UR16, UR37 ;  /* 0x00000010052572a4 */ /* 0x000fd8000f8e0225 */
.L_x_42:
[----:B------:R-:W-:Y:S01]  /*2ab0*/  VIADD R11, R11, 0x1 ;  /* 0x000000010b0b7836 */ /* 0x000fe20000000000 */
[----:B------:R-:W-:Y:S01]  /*2ac0*/  PLOP3.LUT P1, PT, PT, PT, PT, 0x80, 0x8 ;  /* 0x000000000008781c */ /* 0x000fe20003f2f070 */
[----:B------:R-:W-:Y:S02]  /*2ad0*/  UIADD3 UR46, UPT, UPT, UR37, UR60, URZ ;  /* 0x0000003c252e7290 */ /* 0x000fe4000fffe0ff */
[----:B------:R-:W-:Y:S01]  /*2ae0*/  UIADD3 UR45, UPT, UPT, UR27, UR57, URZ ;  /* 0x000000391b2d7290 */ /* 0x000fe2000fffe0ff */
[----:B------:R-:W-:-:S04]  /*2af0*/  ISETP.NE.AND P0, PT, R11, 0x2, PT ;  /* 0x000000020b00780c */ /* 0x000fc80003f05270 */
[----:B-1----:R-:W-:Y:S02]  /*2b00*/  SEL R0, RZ, 0x1, P0 ;  /* 0x00000001ff007807 */ /* 0x002fe40000000000 */
[----:B------:R-:W-:Y:S02]  /*2b10*/  SEL R11, R11, RZ, P0 ;  /* 0x000000ff0b0b7207 */ /* 0x000fe40000000000 */
[----:B------:R-:W-:Y:S01]  /*2b20*/  LOP3.LUT R10, R10, R0, RZ, 0x3c, !PT ;  /* 0x000000000a0a7212 */ /* 0x000fe200078e3cff */
[----:B------:R-:W-:Y:S06]  /*2b30*/  BRA.U UP1, `(.L_x_43) ;  /* 0xfffffff101447547 */ /* 0x000fec000b83ffff */
[----:B------:R-:W-:Y:S01]  /*2b40*/  UIADD3 UR7, UPT, UPT, UR7, 0x150, URZ ;  /* 0x0000015007077890 */ /* 0x000fe2000fffe0ff */
[----:B------:R-:W-:-:S03]  /*2b50*/  SHF.L.U32 R2, R12, 0x1f, RZ ;  /* 0x0000001f0c027819 */ /* 0x000fc600000006ff */
[----:B------:R-:W-:-:S09]  /*2b60*/  ULEA UR4, UR6, UR7, 0x3 ;  /* 0x0000000706047291 */ /* 0x000fd2000f8e18ff */
[----:B------:R-:W1:Y:S02]  /*2b70*/  SYNCS.PHASECHK.TRANS64.TRYWAIT P0, [UR4], R2 ;  /* 0x00000002ff0075a7 */ /* 0x000e640008001104 */
[----:B-1----:R-:W-:Y:S05]  /*2b80*/  @!P0 BRA `(.L_x_44) ;  /* 0x0000006000088947 */ /* 0x002fea0003800000 */
.L_x_148:
[----:B------:R-:W-:-:S04]  /*2b90*/  UIADD3 UR4, UPT, UPT, UR6, 0x1, URZ ;  /* 0x0000000106047890 */ /* 0x000fc8000fffe0ff */
[----:B------:R-:W-:-:S04]  /*2ba0*/  UISETP.NE.AND UP0, UPT, UR4, 0x2a, UPT ;  /* 0x0000002a0400788c */ /* 0x000fc8000bf05270 */
[----:B------:R-:W-:Y:S02]  /*2bb0*/  USEL UR6, URZ, 0x1, UP0 ;  /* 0x00000001ff067887 */ /* 0x000fe40008000000 */
[----:B------:R-:W-:-:S04]  /*2bc0*/  USEL UR4, UR4, URZ, UP0 ;  /* 0x000000ff04047287 */ /* 0x000fc80008000000 */
[----:B------:R-:W-:Y:S01]  /*2bd0*/  ULEA UR5, UR4, UR7, 0x3 ;  /* 0x0000000704057291 */ /* 0x000fe2000f8e18ff */
[----:B-1----:R-:W-:-:S04]  /*2be0*/  LOP3.LUT R2, R12, UR6, RZ, 0x3c, !PT ;  /* 0x000000060c027c12 */ /* 0x002fc8000f8e3cff */
[----:B------:R-:W-:-:S04]  /*2bf0*/  SHF.L.U32 R3, R2, 0x1f, RZ ;  /* 0x0000001f02037819 */ /* 0x000fc800000006ff */
[----:B------:R-:W1:Y:S02]  /*2c00*/  SYNCS.PHASECHK.TRANS64.TRYWAIT P0, [UR5], R3 ;  /* 0x00000003ff0075a7 */ /* 0x000e640008001105 */
[----:B-1----:R-:W-:Y:S05]  /*2c10*/  @!P0 BRA `(.L_x_45) ;  /* 0x0000005c00fc8947 */ /* 0x002fea0003800000 */
.L_x_150:
[----:B------:R-:W-:-:S04]  /*2c20*/  UIADD3 UR4, UPT, UPT, UR4, 0x1, URZ ;  /* 0x0000000104047890 */ /* 0x000fc8000fffe0ff */
[----:B------:R-:W-:-:S04]  /*2c30*/  UISETP.NE.AND UP0, UPT, UR4, 0x2a, UPT ;  /* 0x0000002a0400788c */ /* 0x000fc8000bf05270 */
[----:B------:R-:W-:Y:S02]  /*2c40*/  USEL UR6, URZ, 0x1, UP0 ;  /* 0x00000001ff067887 */ /* 0x000fe40008000000 */
[----:B------:R-:W-:-:S04]  /*2c50*/  USEL UR4, UR4, URZ, UP0 ;  /* 0x000000ff04047287 */ /* 0x000fc80008000000 */
[----:B------:R-:W-:Y:S01]  /*2c60*/  ULEA UR5, UR4, UR7, 0x3 ;  /* 0x0000000704057291 */ /* 0x000fe2000f8e18ff */
[----:B------:R-:W-:-:S04]  /*2c70*/  LOP3.LUT R2, R2, UR6, RZ, 0x3c, !PT ;  /* 0x0000000602027c12 */ /* 0x000fc8000f8e3cff */
[----:B-1----:R-:W-:-:S04]  /*2c80*/  SHF.L.U32 R3, R2, 0x1f, RZ ;  /* 0x0000001f02037819 */ /* 0x002fc800000006ff */
[----:B------:R-:W1:Y:S02]  /*2c90*/  SYNCS.PHASECHK.TRANS64.TRYWAIT P0, [UR5], R3 ;  /* 0x00000003ff0075a7 */ /* 0x000e640008001105 */
[----:B-1----:R-:W-:Y:S05]  /*2ca0*/  @!P0 BRA `(.L_x_46) ;  /* 0x0000005c00f08947 */ /* 0x002fea0003800000 */
.L_x_152:
        /* <DEDUP_REMOVED lines=9> */
.L_x_154:
        /* <DEDUP_REMOVED lines=9> */
.L_x_156:
        /* <DEDUP_REMOVED lines=9> */
.L_x_158:
        /* <DEDUP_REMOVED lines=9> */
.L_x_160:
        /* <DEDUP_REMOVED lines=9> */
.L_x_162:
        /* <DEDUP_REMOVED lines=9> */
.L_x_164:
        /* <DEDUP_REMOVED lines=9> */
.L_x_166:
        /* <DEDUP_REMOVED lines=9> */
.L_x_168:
        /* <DEDUP_REMOVED lines=9> */
.L_x_170:
        /* <DEDUP_REMOVED lines=9> */
.L_x_172:
        /* <DEDUP_REMOVED lines=9> */
.L_x_174:
        /* <DEDUP_REMOVED lines=9> */
.L_x_176:
        /* <DEDUP_REMOVED lines=9> */
.L_x_178:
        /* <DEDUP_REMOVED lines=9> */
.L_x_180:
        /* <DEDUP_REMOVED lines=9> */
.L_x_182:
        /* <DEDUP_REMOVED lines=9> */
.L_x_184:
        /* <DEDUP_REMOVED lines=9> */
.L_x_186:
        /* <DEDUP_REMOVED lines=9> */
.L_x_188:
        /* <DEDUP_REMOVED lines=9> */
.L_x_190:
        /* <DEDUP_REMOVED lines=9> */
.L_x_192:
        /* <DEDUP_REMOVED lines=9> */
.L_x_194:
        /* <DEDUP_REMOVED lines=9> */
.L_x_196:
        /* <DEDUP_REMOVED lines=9> */
.L_x_198:
        /* <DEDUP_REMOVED lines=9> */
.L_x_200:
        /* <DEDUP_REMOVED lines=9> */
.L_x_202:
        /* <DEDUP_REMOVED lines=9> */
.L_x_204:
        /* <DEDUP_REMOVED lines=9> */
.L_x_206:
        /* <DEDUP_REMOVED lines=9> */
.L_x_208:
        /* <DEDUP_REMOVED lines=9> */
.L_x_210:
        /* <DEDUP_REMOVED lines=9> */
.L_x_212:
        /* <DEDUP_REMOVED lines=9> */
.L_x_214:
        /* <DEDUP_REMOVED lines=9> */
.L_x_216:
        /* <DEDUP_REMOVED lines=9> */
.L_x_218:
        /* <DEDUP_REMOVED lines=9> */
.L_x_220:
        /* <DEDUP_REMOVED lines=9> */
.L_x_222:
        /* <DEDUP_REMOVED lines=9> */
.L_x_224:
        /* <DEDUP_REMOVED lines=9> */
.L_x_226:
        /* <DEDUP_REMOVED lines=9> */
.L_x_228:
[----:B------:R-:W-:-:S04]  /*4210*/  UIADD3 UR4, UPT, UPT, UR4, 0x1, URZ ;  /* 0x0000000104047890 */ /* 0x000fc8000fffe0ff */
[----:B------:R-:W-:-:S04]  /*4220*/  UISETP.NE.AND UP0, UPT, UR4, 0x2a, UPT ;  /* 0x0000002a0400788c */ /* 0x000fc8000bf05270 */
[----:B------:R-:W-:Y:S02]  /*4230*/  USEL UR5, URZ, 0x1, UP0 ;  /* 0x00000001ff057887 */ /* 0x000fe40008000000 */
[----:B------:R-:W-:-:S04]  /*4240*/  USEL UR4, UR4, URZ, UP0 ;  /* 0x000000ff04047287 */ /* 0x000fc80008000000 */
[----:B------:R-:W-:Y:S01]  /*4250*/  ULEA UR4, UR4, UR7, 0x3 ;  /* 0x0000000704047291 */ /* 0x000fe2000f8e18ff */
[----:B------:R-:W-:-:S04]  /*4260*/  LOP3.LUT R2, R2, UR5, RZ, 0x3c, !PT ;  /* 0x0000000502027c12 */ /* 0x000fc8000f8e3cff */
[----:B------:R-:W-:Y:S01]  /*4270*/  SHF.L.U32 R2, R2, 0x1f, RZ ;  /* 0x0000001f02027819 */ /* 0x000fe200000006ff */
[----:B-1----:R-:W-:-:S07]  /*4280*/  IMAD.U32 R0, RZ, RZ, UR4 ;  /* 0x00000004ff007e24 */ /* 0x002fce000f8e00ff */
.L_x_85:
[----:B-1----:R1:W2:Y:S02]  /*4290*/  SYNCS.PHASECHK.TRANS64.TRYWAIT P0, [R0+URZ], R2 ;  /* 0x00000002000075a7 */ /* 0x0022a400080011ff */
[----:B--2---:R-:W-:Y:S05]  /*42a0*/  @!P0 NANOSLEEP.SYNCS 0x989680 ;  /* 0x009896800000895d */ /* 0x004fea0003900000 */
[----:B------:R-:W2:Y:S02]  /*42b0*/  @!P0 SYNCS.PHASECHK.TRANS64 P0, [R0+URZ], R2 ;  /* 0x00000002000085a7 */ /* 0x000ea400080010ff */
[----:B--2---:R-:W-:Y:S05]  /*42c0*/  @P0 EXIT ;  /* 0x000000000000094d */ /* 0x004fea0003800000 */
[----:B------:R-:W-:Y:S05]  /*42d0*/  BRA `(.L_x_85) ;  /* 0xfffffffc00ec7947 */ /* 0x000fea000383ffff */
.L_x_23:
[----:B------:R-:W-:-:S04]  /*42e0*/  UISETP.NE.AND UP0, UPT, UR48, URZ, UPT ;  /* 0x000000ff3000728c */ /* 0x000fc8000bf05270 */
[----:B------:R-:W-:-:S09]  /*42f0*/  UISETP.NE.OR UP0, UPT, UR20, 0x1, UP0 ;  /* 0x000000011400788c */ /* 0x000fd20008705670 */
[----:B------:R-:W-:Y:S05]  /*4300*/  BRA.U UP0, `(.L_x_86) ;  /* 0x0000000500487547 */ /* 0x000fea000b800000 */
[----:B------:R-:W-:Y:S01]  /*4310*/  ISETP.GE.U32.AND P2, PT, R0, 0x2, PT ;  /* 0x000000020000780c */ /* 0x000fe20003f46070 */
[----:B------:R-:W-:Y:S01]  /*4320*/  IMAD.MOV.U32 R12, RZ, RZ, 0x1 ;  /* 0x00000001ff0c7424 */ /* 0x000fe200078e00ff */
[----:B------:R-:W-:Y:S02]  /*4330*/  CS2R R10, SRZ ;  /* 0x00000000000a7805 */ /* 0x000fe4000001ff00 */
[----:B------:R-:W-:Y:S01]  /*4340*/  CS2R R8, SRZ ;  /* 0x0000000000087805 */ /* 0x000fe2000001ff00 */
[----:B------:R-:W-:Y:S01]  /*4350*/  UMOV UR6, 0x400 ;  /* 0x0000040000067882 */ /* 0x000fe20000000000 */
[----:B------:R-:W-:Y:S01]  /*4360*/  UMOV UR5, URZ ;  /* 0x000000ff00057c82 */ /* 0x000fe20008000000 */
[----:B------:R-:W-:-:S12]  /*4370*/  ULEA UR6, UR48, UR6, 0x18 ;  /* 0x0000000630067291 */ /* 0x000fd8000f8ec0ff */
.L_x_90:
[----:B------:R-:W-:Y:S02]  /*4380*/  LEA R2, R8, UR6, 0x3 ;  /* 0x0000000608027c11 */ /* 0x000fe4000f8e18ff */
[----:B------:R-:W-:-:S03]  /*4390*/  SHF.L.U32 R4, R9, 0x1f, RZ ;  /* 0x0000001f09047819 */ /* 0x000fc600000006ff */
[----:B------:R-:W-:Y:S01]  /*43a0*/  VIADD R5, R2, 0x330 ;  /* 0x0000033002057836 */ /* 0x000fe20000000000 */
[----:B------:R-:W2:Y:S02]  /*43b0*/  SYNCS.PHASECHK.TRANS64.TRYWAIT P0, [R2+URZ+0x320], R4 ;  /* 0x00032004020075a7 */ /* 0x000ea400080011ff */
[----:B--2---:R-:W-:Y:S05]  /*43c0*/  @!P0 BRA `(.L_x_87) ;  /* 0x0000005400d08947 */ /* 0x004fea0003800000 */
.L_x_229:
[----:B------:R-:W-:Y:S01]  /*43d0*/  ULEA UR4, UR5, UR6, 0x3 ;  /* 0x0000000605047291 */ /* 0x000fe2000f8e18ff */
[----:B--2---:R-:W-:Y:S01]  /*43e0*/  PRMT R2, RZ, 0x654, R5 ;  /* 0x00000654ff027816 */ /* 0x004fe20000000005 */
[----:B------:R-:W-:Y:S01]  /*43f0*/  @!P2 IMAD.MOV.U32 R4, RZ, RZ, 0x10 ;  /* 0x00000010ff04a424 */ /* 0x000fe200078e00ff */
[----:B------:R-:W-:Y:S01]  /*4400*/  SHF.L.U32 R5, R12, 0x1f, RZ ;  /* 0x0000001f0c057819 */ /* 0x000fe200000006ff */
[----:B------:R-:W-:Y:S01]  /*4410*/  UIADD3 UR7, UPT, UPT, UR4, 0x2c0, URZ ;  /* 0x000002c004077890 */ /* 0x000fe2000fffe0ff */
[----:B------:R2:W-:Y:S05]  /*4420*/  SYNCS.ARRIVE.TRANS64.RED.A1T0 RZ, [R2+URZ], RZ ;  /* 0x000000ff02ff79a7 */ /* 0x0005ea00081004ff */
[----:B------:R-:W-:Y:S01]  /*4430*/  IMAD.U32 R6, RZ, RZ, UR7 ;  /* 0x00000007ff067e24 */ /* 0x000fe2000f8e00ff */
[----:B------:R-:W3:Y:S04]  /*4440*/  SYNCS.PHASECHK.TRANS64.TRYWAIT P0, [UR4+0x2d0], R5 ;  /* 0x0002d005ff0075a7 */ /* 0x000ee80008001104 */
[----:B------:R-:W-:Y:S01]  /*4450*/  PRMT R6, R0, 0x654, R6 ;  /* 0x0000065400067816 */ /* 0x000fe20000000006 */
[----:B--23--:R-:W-:Y:S06]  /*4460*/  @!P0 BRA `(.L_x_88) ;  /* 0x0000005400bc8947 */ /* 0x00cfec0003800000 */
.L_x_231:
[----:B------:R-:W-:Y:S01]  /*4470*/  ULEA UR8, UR5, UR6, 0x4 ;  /* 0x0000000605087291 */ /* 0x000fe2000f8e20ff */
[----:B------:R-:W-:Y:S01]  /*4480*/  SEL R3, R6, R3, !P2 ;  /* 0x0000000306037207 */ /* 0x000fe20005000000 */
[----:B------:R-:W-:Y:S01]  /*4490*/  UIADD3 UR9, UPT, UPT, UR4, 0x2c0, URZ ;  /* 0x000002c004097890 */ /* 0x000fe2000fffe0ff */
[----:B--2---:R-:W-:Y:S01]  /*44a0*/  LEA R2, R11, UR6, 0x3 ;  /* 0x000000060b027c11 */ /* 0x004fe2000f8e18ff */
[----:B------:R-:W-:Y:S01]  /*44b0*/  UIADD3 UR8, UPT, UPT, UR8, 0x350, URZ ;  /* 0x0000035008087890 */ /* 0x000fe2000fffe0ff */
[----:B------:R2:W-:Y:S01]  /*44c0*/  @!P2 SYNCS.ARRIVE.TRANS64.RED RZ, [R3+URZ], R4 ;  /* 0x0000000403ffa9a7 */ /* 0x0005e200080004ff */
[----:B------:R-:W-:Y:S01]  /*44d0*/  UIADD3 UR4, UPT, UPT, UR5, 0x1, URZ ;  /* 0x0000000105047890 */ /* 0x000fe2000fffe0ff */
[----:B------:R-:W-:-:S03]  /*44e0*/  VIADD R8, R8, 0x1 ;  /* 0x0000000108087836 */ /* 0x000fc60000000000 */
[----:B------:R-:W-:Y:S02]  /*44f0*/  UISETP.NE.AND UP0, UPT, UR4, 0x2, UPT ;  /* 0x000000020400788c */ /* 0x000fe4000bf05270 */
[----:B------:R-:W-:Y:S01]  /*4500*/  ISETP.NE.AND P0, PT, R8, 0x2, PT ;  /* 0x000000020800780c */ /* 0x000fe20003f05270 */
[----:B------:R-:W-:Y:S06]  /*4510*/  UGETNEXTWORKID.BROADCAST [UR8], [UR9] ;  /* 0x00000000080073ca */ /* 0x000fec0008000100 */
[----:B------:R-:W-:Y:S02]  /*4520*/  USEL UR7, URZ, 0x1, UP0 ;  /* 0x00000001ff077887 */ /* 0x000fe40008000000 */
[----:B------:R-:W-:-:S04]  /*4530*/  USEL UR5, UR4, URZ, UP0 ;  /* 0x000000ff04057287 */ /* 0x000fc80008000000 */
[----:B------:R-:W-:Y:S02]  /*4540*/  LOP3.LUT R12, R12, UR7, RZ, 0x3c, !PT ;  /* 0x000000070c0c7c12 */ /* 0x000fe4000f8e3cff */
[----:B--2---:R-:W-:-:S04]  /*4550*/  SHF.L.U32 R4, R10, 0x1f, RZ ;  /* 0x0000001f0a047819 */ /* 0x004fc800000006ff */
[----:B------:R-:W2:Y:S02]  /*4560*/  SYNCS.PHASECHK.TRANS64.TRYWAIT P1, [R2+URZ+0x2c0], R4 ;  /* 0x0002c004020075a7 */ /* 0x000ea400080211ff */
[----:B--2---:R-:W-:Y:S05]  /*4570*/  @!P1 BRA `(.L_x_89) ;  /* 0x0000005400909947 */ /* 0x004fea0003800000 */
.L_x_232:
[C---:B--2---:R-:W-:Y:S01]  /*4580*/  LEA R4, R11.reuse, UR6, 0x4 ;  /* 0x000000060b047c11 */ /* 0x044fe2000f8e20ff */
[----:B------:R-:W-:Y:S01]  /*4590*/  VIADD R2, R2, 0x2d0 ;  /* 0x000002d002027836 */ /* 0x000fe20000000000 */
[----:B------:R-:W-:Y:S01]  /*45a0*/  SEL R8, R8, RZ, P0 ;  /* 0x000000ff08087207 */ /* 0x000fe20000000000 */
[----:B------:R-:W-:-:S03]  /*45b0*/  VIADD R11, R11, 0x1 ;  /* 0x000000010b0b7836 */ /* 0x000fc60000000000 */
[----:B------:R-:W2:Y:S01]  /*45c0*/  LDS.128 R4, [R4+0x350] ;  /* 0x0003500004047984 */ /* 0x000ea20000000c00 */
[----:B------:R-:W-:Y:S02]  /*45d0*/  PRMT R2, RZ, 0x654, R2 ;  /* 0x00000654ff027816 */ /* 0x000fe40000000002 */
[C---:B------:R-:W-:Y:S01]  /*45e0*/  ISETP.NE.AND P1, PT, R11.reuse, 0x2, PT ;  /* 0x000000020b00780c */ /* 0x040fe20003f25270 */
[----:B------:R-:W-:Y:S01]  /*45f0*/  @!PT LDS RZ, [RZ] ;  /* 0x00000000fffff984 */ /* 0x000fe20000000800 */
[----:B------:R-:W-:Y:S01]  /*4600*/  @!PT LDS RZ, [RZ] ;  /* 0x00000000fffff984 */ /* 0x000fe20000000800 */
[----:B------:R-:W-:Y:S01]  /*4610*/  @!PT LDS RZ, [RZ] ;  /* 0x00000000fffff984 */ /* 0x000fe20000000800 */
[----:B------:R-:W-:Y:S01]  /*4620*/  @!PT LDS RZ, [RZ] ;  /* 0x00000000fffff984 */ /* 0x000fe20000000800 */
[----:B------:R3:W-:Y:S06]  /*4630*/  MEMBAR.ALL.CTA ;  /* 0x0000000000007992 */ /* 0x0007ec0000008000 */
[----:B---3--:R-:W3:Y:S01]  /*4640*/  FENCE.VIEW.ASYNC.S ;  /* 0x00000000000073c6 */ /* 0x008ee20000000000 */
[----:B------:R-:W-:Y:S01]  /*4650*/  SEL R11, R11, RZ, P1 ;  /* 0x000000ff0b0b7207 */ /* 0x000fe20000800000 */
[----:B---3--:R3:W-:Y:S01]  /*4660*/  SYNCS.ARRIVE.TRANS64.RED.A1T0 RZ, [R2+URZ], RZ ;  /* 0x000000ff02ff79a7 */ /* 0x0087e200081004ff */
[----:B--2---:R-:W-:-:S02]  /*4670*/  LOP3.LUT P3, RZ, R6, 0x1, RZ, 0xc0, !PT ;  /* 0x0000000106ff7812 */ /* 0x004fc4000786c0ff */
[----:B------:R-:W-:-:S04]  /*4680*/  SEL R4, RZ, 0x1, P1 ;  /* 0x00000001ff047807 */ /* 0x000fc80000800000 */
[----:B------:R-:W-:Y:S02]  /*4690*/  LOP3.LUT R10, R10, R4, RZ, 0x3c, !PT ;  /* 0x000000040a0a7212 */ /* 0x000fe400078e3cff */
[----:B---3--:R-:W-:-:S04]  /*46a0*/  SEL R2, RZ, 0x1, P0 ;  /* 0x00000001ff027807 */ /* 0x008fc80000000000 */
[----:B------:R-:W-:Y:S01]  /*46b0*/  LOP3.LUT R9, R9, R2, RZ, 0x3c, !PT ;  /* 0x0000000209097212 */ /* 0x000fe200078e3cff */
[----:B------:R-:W-:Y:S06]  /*46c0*/  @P3 BRA `(.L_x_90) ;  /* 0xfffffffc002c3947 */ /* 0x000fec000383ffff */
[----:B------:R-:W-:Y:S01]  /*46d0*/  ULEA UR4, UR5, UR6, 0x3 ;  /* 0x0000000605047291 */ /* 0x000fe2000f8e18ff */
[----:B------:R-:W-:-:S08]  /*46e0*/  SHF.L.U32 R2, R12, 0x1f, RZ ;  /* 0x0000001f0c027819 */ /* 0x000fd000000006ff */
[----:B------:R-:W2:Y:S02]  /*46f0*/  SYNCS.PHASECHK.TRANS64 P0, [UR4+0x2d0], R2 ;  /* 0x0002d002ff0075a7 */ /* 0x000ea40008001004 */
[----:B--2---:R-:W-:Y:S05]  /*4700*/  @P0 BRA `(.L_x_91) ;  /* 0x0000000000080947 */ /* 0x004fea0003800000 */
[----:B------:R-:W2:Y:S02]  /*4710*/  SYNCS.PHASECHK.TRANS64.TRYWAIT P0, [UR4+0x2d0], R2 ;  /* 0x0002d002ff0075a7 */ /* 0x000ea40008001104 */
[----:B--2---:R-:W-:Y:S05]  /*4720*/  @!P0 BRA `(.L_x_92) ;  /* 0x0000005400388947 */ /* 0x004fea0003800000 */
.L_x_91:
[----:B------:R-:W-:-:S04]  /*4730*/  UIADD3 UR7, UPT, UPT, UR5, 0x1, URZ ;  /* 0x0000000105077890 */ /* 0x000fc8000fffe0ff */
[----:B------:R-:W-:-:S04]  /*4740*/  UISETP.NE.AND UP0, UPT, UR7, 0x2, UPT ;  /* 0x000000020700788c */ /* 0x000fc8000bf05270 */
[----:B------:R-:W-:Y:S02]  /*4750*/  USEL UR8, URZ, 0x1, UP0 ;  /* 0x00000001ff087887 */ /* 0x000fe40008000000 */
[----:B------:R-:W-:-:S04]  /*4760*/  USEL UR7, UR7, URZ, UP0 ;  /* 0x000000ff07077287 */ /* 0x000fc80008000000 */
[----:B------:R-:W-:Y:S01]  /*4770*/  ULEA UR7, UR7, UR6, 0x3 ;  /* 0x0000000607077291 */ /* 0x000fe2000f8e18ff */
[----:B--2---:R-:W-:-:S04]  /*4780*/  LOP3.LUT R2, R12, UR8, RZ, 0x3c, !PT ;  /* 0x000000080c027c12 */ /* 0x004fc8000f8e3cff */
[----:B------:R-:W-:-:S04]  /*4790*/  SHF.L.U32 R0, R2, 0x1f, RZ ;  /* 0x0000001f02007819 */ /* 0x000fc800000006ff */
[----:B------:R-:W2:Y:S02]  /*47a0*/  SYNCS.PHASECHK.TRANS64 P0, [UR7+0x2d0], R0 ;  /* 0x0002d000ff0075a7 */ /* 0x000ea40008001007 */
[----:B-12---:R-:W-:Y:S05]  /*47b0*/  @P0 EXIT ;  /* 0x000000000000094d */ /* 0x006fea0003800000 */
[----:B------:R-:W-:Y:S02]  /*47c0*/  SHF.L.U32 R2, R2, 0x1f, RZ ;  /* 0x0000001f02027819 */ /* 0x000fe400000006ff */
[----:B------:R-:W-:-:S07]  /*47d0*/  MOV R0, UR7 ;  /* 0x0000000700007c02 */ /* 0x000fce0008000f00 */
.L_x_93:
[----:B-1----:R1:W2:Y:S02]  /*47e0*/  SYNCS.PHASECHK.TRANS64.TRYWAIT P0, [R0+URZ+0x2d0], R2 ;  /* 0x0002d002000075a7 */ /* 0x0022a400080011ff */
[----:B--2---:R-:W-:Y:S05]  /*47f0*/  @!P0 NANOSLEEP.SYNCS 0x989680 ;  /* 0x009896800000895d */ /* 0x004fea0003900000 */
[----:B------:R-:W2:Y:S02]  /*4800*/  @!P0 SYNCS.PHASECHK.TRANS64 P0, [R0+URZ+0x2d0], R2 ;  /* 0x0002d002000085a7 */ /* 0x000ea400080010ff */
[----:B--2---:R-:W-:Y:S05]  /*4810*/  @P0 EXIT ;  /* 0x000000000000094d */ /* 0x004fea0003800000 */
[----:B------:R-:W-:Y:S05]  /*4820*/  BRA `(.L_x_93) ;  /* 0xfffffffc00ec7947 */ /* 0x000fea000383ffff */
.L_x_86:
[----:B------:R-:W-:Y:S05]  /*4830*/  BRA.U UP5, `(.L_x_94) ;  /* 0x0000000d057c7547 */ /* 0x000fea000b800000 */
[----:B------:R-:W-:Y:S01]  /*4840*/  UMOV UR4, 0x40 ;  /* 0x0000004000047882 */ /* 0x000fe20000000000 */
[----:B------:R-:W-:Y:S01]  /*4850*/  NOP ;  /* 0x0000000000007918 */ /* 0x000fe20000000000 */
[----:B------:R-:W-:Y:S01]  /*4860*/  ULEA UR5, UR48, UR4, 0x18 ;  /* 0x0000000430057291 */ /* 0x000fe2000f8ec0ff */
[----:B------:R-:W-:Y:S02]  /*4870*/  UMOV UR6, 0x400 ;  /* 0x0000040000067882 */ /* 0x000fe40000000000 */
[----:B------:R-:W-:-:S06]  /*4880*/  ULEA UR6, UR48, UR6, 0x18 ;  /* 0x0000000630067291 */ /* 0x000fcc000f8ec0ff */
[----:B------:R-:W2:Y:S02]  /*4890*/  LDS.U8 R0, [UR5+0x1c] ;  /* 0x00001c05ff007984 */ /* 0x000ea40008000000 */
[----:B--2---:R-:W-:-:S13]  /*48a0*/  ISETP.NE.AND P0, PT, R0, RZ, PT ;  /* 0x000000ff0000720c */ /* 0x004fda0003f05270 */
[----:B------:R-:W-:Y:S05]  /*48b0*/  @P0 BRA `(.L_x_95) ;  /* 0x0000000000580947 */ /* 0x000fea0003800000 */
[----:B------:R-:W-:-:S13]  /*48c0*/  ELECT P0, URZ, PT ;  /* 0x0000000000ff782f */ /* 0x000fda0003800000 */
[----:B------:R-:W-:Y:S05]  /*48d0*/  @!P0 BRA `(.L_x_96) ;  /* 0x0000000000608947 */ /* 0x000fea0003800000 */
[----:B------:R-:W-:Y:S01]  /*48e0*/  UMOV UR4, 0x10 ;  /* 0x0000001000047882 */ /* 0x000fe20000000000 */
[----:B------:R-:W-:Y:S01]  /*48f0*/  HFMA2 R0, -RZ, RZ, 0, 5.9604644775390625e-08 ;  /* 0x00000001ff007431 */ /* 0x000fe200000001ff */
[----:B------:R-:W-:-:S03]  /*4900*/  MOV R3, 0xffff ;  /* 0x0000ffff00037802 */ /* 0x000fc60000000f00 */
[----:B------:R-:W-:Y:S04]  /*4910*/  DEPBAR.LE SB2, 0x36 ;  /* 0x0000ad800000791a */ /* 0x000fe80000000000 */
[----:B------:R-:W2:Y:S02]  /*4920*/  UTCATOMSWS.FIND_AND_SET.ALIGN UP0, UR4, UR4 ;  /* 0x00000004000475e3 */ /* 0x000ea40008000800 */
[----:B--2---:R-:W-:Y:S01]  /*4930*/  MOV R4, UR4 ;  /* 0x0000000400047c02 */ /* 0x004fe20008000f00 */
[----:B------:R-:W-:Y:S06]  /*4940*/  BRA.U UP0, `(.L_x_97) ;  /* 0x0000000100187547 */ /* 0x000fec000b800000 */
.L_x_98:
[----:B------:R-:W-:Y:S05]  /*4950*/  NANOSLEEP 0x64 ;  /* 0x000000640000795d */ /* 0x000fea0003800000 */
[----:B------:R-:W-:-:S05]  /*4960*/  UMOV UR4, 0x10 ;  /* 0x0000001000047882 */ /* 0x000fca0000000000 */
[----:B------:R-:W-:Y:S04]  /*4970*/  DEPBAR.LE SB2, 0x36 ;  /* 0x0000ad800000791a */ /* 0x000fe80000000000 */
[----:B------:R-:W2:Y:S02]  /*4980*/  UTCATOMSWS.FIND_AND_SET.ALIGN UP0, UR4, UR4 ;  /* 0x00000004000475e3 */ /* 0x000ea40008000800 */
[----:B--2---:R-:W-:Y:S01]  /*4990*/  MOV R4, UR4 ;  /* 0x0000000400047c02 */ /* 0x004fe20008000f00 */
[----:B------:R-:W-:Y:S05]  /*49a0*/  BRA.U !UP0, `(.L_x_98) ;  /* 0xfffffffd08e87547 */ /* 0x000fea000b83ffff */
.L_x_97:
[-C--:B------:R-:W-:Y:S02]  /*49b0*/  SHF.L.U32 R3, R3, R4.reuse, RZ ;  /* 0x0000000403037219 */ /* 0x080fe400000006ff */
[----:B------:R-:W-:Y:S01]  /*49c0*/  SHF.L.U32 R0, R0, R4, RZ ;  /* 0x0000000400007219 */ /* 0x000fe200000006ff */
[----:B------:R-:W-:Y:S02]  /*49d0*/  IMAD.SHL.U32 R4, R4, 0x20, RZ ;  /* 0x0000002004047824 */ /* 0x000fe400078e00ff */
[----:B------:R2:W-:Y:S04]  /*49e0*/  ATOMS.OR RZ, [UR5+0x14], R3 ;  /* 0x00001403ffff798c */ /* 0x0005e8000b000005 */
[----:B------:R2:W-:Y:S04]  /*49f0*/  ATOMS.OR RZ, [UR5+0x18], R0 ;  /* 0x00001800ffff798c */ /* 0x0005e8000b000005 */
[----:B------:R2:W-:Y:S01]  /*4a00*/  STS [UR6+0x370], R4 ;  /* 0x00037004ff007988 */ /* 0x0005e20008000806 */
[----:B------:R-:W-:Y:S05]  /*4a10*/  BRA `(.L_x_96) ;  /* 0x0000000000107947 */ /* 0x000fea0003800000 */
.L_x_95:
[----:B------:R-:W-:Y:S02]  /*4a20*/  MOV R0, 0xffffffff ;  /* 0xffffffff00007802 */ /* 0x000fe40000000f00 */
[----:B------:R-:W-:-:S03]  /*4a30*/  MOV R4, 0x4a60 ;  /* 0x00004a6000047802 */ /* 0x000fc60000000f00 */
[----:B------:R2:W-:Y:S04]  /*4a40*/  STS [UR6+0x370], R0 ;  /* 0x00037000ff007988 */ /* 0x0005e80008000806 */
[----:B-12--5:R-:W-:Y:S05]  /*4a50*/  CALL.REL.NOINC `($__internal_1_$__cuda_sm10x_tcgen05_guardrail_trap_phase_invalid_during_alloc) ;  /* 0x0000005400b87944 */ /* 0x026fea0003c00000 */
.L_x_96:
[----:B------:R-:W-:Y:S05]  /*4a60*/  WARPSYNC.ALL ;  /* 0x0000000000007948 */ /* 0x000fea0003800000 */
[----:B------:R-:W3:Y:S01]  /*4a70*/  S2UR UR4, SR_CgaCtaId ;  /* 0x00000000000479c3 */ /* 0x000ee20000008800 */
[----:B------:R-:W-:Y:S01]  /*4a80*/  UMOV UR14, 0x400 ;  /* 0x00000400000e7882 */ /* 0x000fe20000000000 */
[----:B------:R-:W-:-:S06]  /*4a90*/  NOP ;  /* 0x0000000000007918 */ /* 0x000fcc0000000000 */
[----:B------:R-:W-:Y:S06]  /*4aa0*/  BAR.ARV 0x6, 0xa0 ;  /* 0x0182800000007b1d */ /* 0x000fec0000002000 */
[----:B------:R-:W4:Y:S01]  /*4ab0*/  LDCU UR5, c[0x0][0x38c] ;  /* 0x00007180ff0577ac */ /* 0x000f220008000800 */
[----:B------:R-:W-:Y:S01]  /*4ac0*/  LOP3.LUT R2, R2, 0xffff, RZ, 0xc0, !PT ;  /* 0x0000ffff02027812 */ /* 0x000fe200078ec0ff */
[----:B------:R-:W-:Y:S01]  /*4ad0*/  IMAD.MOV.U32 R11, RZ, RZ, 0x1 ;  /* 0x00000001ff0b7424 */ /* 0x000fe200078e00ff */
[----:B------:R-:W-:Y:S01]  /*4ae0*/  CS2R R8, SRZ ;  /* 0x0000000000087805 */ /* 0x000fe2000001ff00 */
[----:B------:R-:W1:Y:S01]  /*4af0*/  LDCU UR8, c[0x0][0x38c] ;  /* 0x00007180ff0877ac */ /* 0x000e620008000800 */
[----:B------:R-:W-:Y:S01]  /*4b00*/  R2UR UR16, R2 ;  /* 0x00000000021072ca */ /* 0x000fe200000e0000 */
[----:B------:R-:W-:Y:S01]  /*4b10*/  IMAD.MOV.U32 R10, RZ, RZ, RZ ;  /* 0x000000ffff0a7224 */ /* 0x000fe200078e00ff */
[----:B------:R-:W-:Y:S01]  /*4b20*/  UMOV UR18, URZ ;  /* 0x000000ff00127c82 */ /* 0x000fe20008000000 */
[----:B------:R-:W-:Y:S01]  /*4b30*/  UMOV UR11, URZ ;  /* 0x000000ff000b7c82 */ /* 0x000fe20008000000 */
[----:B---3--:R-:W-:Y:S01]  /*4b40*/  ULEA UR14, UR4, UR14, 0x18 ;  /* 0x0000000e040e7291 */ /* 0x008fe2000f8ec0ff */
[----:B------:R-:W-:Y:S01]  /*4b50*/  UMOV UR20, 0x0 ;  /* 0x0000000000147882 */ /* 0x000fe20000000000 */
[----:B------:R-:W-:-:S02]  /*4b60*/  UMOV UR21, 0x41804a0 ;  /* 0x041804a000157882 */ /* 0x000fc40000000000 */
[----:B------:R-:W-:Y:S02]  /*4b70*/  UIADD3 UR6, UPT, UPT, UR14, 0x3500, URZ ;  /* 0x000035000e067890 */ /* 0x000fe4000fffe0ff */
[----:B------:R-:W-:Y:S02]  /*4b80*/  UIADD3 UR7, UPT, UPT, UR14, 0x18500, URZ ;  /* 0x000185000e077890 */ /* 0x000fe4000fffe0ff */
[----:B----4-:R-:W-:Y:S01]  /*4b90*/  UIADD3 UR5, UPT, UPT, UR5, 0x1f, URZ ;  /* 0x0000001f05057890 */ /* 0x010fe2000fffe0ff */
[----:B--2---:R-:W2:Y:S01]  /*4ba0*/  LDS R0, [UR14+0x370] ;  /* 0x0003700eff007984 */ /* 0x004ea20008000800 */
[----:B------:R-:W-:Y:S02]  /*4bb0*/  USHF.R.U32.HI UR6, URZ, 0x4, UR6 ;  /* 0x00000004ff067899 */ /* 0x000fe40008011606 */
[----:B------:R-:W-:Y:S02]  /*4bc0*/  USHF.R.S32.HI UR4, URZ, 0x1f, UR5 ;  /* 0x0000001fff047899 */ /* 0x000fe40008011405 */
[----:B------:R-:W-:-:S02]  /*4bd0*/  ULOP3.LUT UR6, UR6, 0x3fff, URZ, 0xc0, !UPT ;  /* 0x00003fff06067892 */ /* 0x000fc4000f8ec0ff */
[----:B------:R-:W-:Y:S02]  /*4be0*/  ULEA.HI UR4, UR4, UR5, URZ, 0x5 ;  /* 0x0000000504047291 */ /* 0x000fe4000f8f28ff */
[----:B------:R-:W-:Y:S02]  /*4bf0*/  USHF.R.U32.HI UR5, URZ, 0x4, UR7 ;  /* 0x00000004ff057899 */ /* 0x000fe40008011607 */
[----:B------:R-:W-:Y:S02]  /*4c00*/  USHF.R.S32.HI UR22, URZ, 0x5, UR4 ;  /* 0x00000005ff167899 */ /* 0x000fe40008011404 */
[----:B------:R-:W-:Y:S02]  /*4c10*/  ULOP3.LUT UR4, UR5, 0x3fff, URZ, 0xc0, !UPT ;  /* 0x00003fff05047892 */ /* 0x000fe4000f8ec0ff */
[----:B------:R-:W-:Y:S02]  /*4c20*/  UISETP.LT.AND UP0, UPT, UR22, 0x1, UPT ;  /* 0x000000011600788c */ /* 0x000fe4000bf01270 */
[----:B------:R-:W-:-:S02]  /*4c30*/  ULOP3.LUT UR17, UR6, 0x10000, URZ, 0xfc, !UPT ;  /* 0x0001000006117892 */ /* 0x000fc4000f8efcff */
[----:B------:R-:W-:Y:S02]  /*4c40*/  USEL UR23, UR22, 0x1, !UP0 ;  /* 0x0000000116177887 */ /* 0x000fe4000c000000 */
[----:B------:R-:W-:Y:S02]  /*4c50*/  ULOP3.LUT UR4, UR4, 0x10000, URZ, 0xfc, !UPT ;  /* 0x0001000004047892 */ /* 0x000fe4000f8efcff */
[----:B------:R-:W-:Y:S02]  /*4c60*/  UIADD3 UR23, UPT, UPT, -UR23, URZ, URZ ;  /* 0x000000ff17177290 */ /* 0x000fe4000fffe1ff */
[----:B-1----:R-:W-:Y:S01]  /*4c70*/  UISETP.GE.AND UP4, UPT, UR8, 0x1, UPT ;  /* 0x000000010800788c */ /* 0x002fe2000bf86270 */
[----:B--2---:R-:W-:-:S15]  /*4c80*/  R2UR UR24, R0 ;  /* 0x00000000001872ca */ /* 0x004fde00000e0000 */
.L_x_105:
[----:B------:R-:W-:Y:S02]  /*4c90*/  LEA R0, R10, UR14, 0x3 ;  /* 0x0000000e0a007c11 */ /* 0x000fe4000f8e18ff */
[----:B------:R-:W-:Y:S02]  /*4ca0*/  SHF.L.U32 R2, R9, 0x1f, RZ ;  /* 0x0000001f09027819 */ /* 0x000fe400000006ff */
[----:B------:R-:W-:Y:S01]  /*4cb0*/  PLOP3.LUT P0, PT, PT, PT, UP4, 0x80, 0x8 ;  /* 0x000000000008781c */ /* 0x000fe20003f0f048 */
[----:B------:R-:W-:Y:S01]  /*4cc0*/  VIADD R3, R0, 0x2d0 ;  /* 0x000002d000037836 */ /* 0x000fe20000000000 */
[----:B-1----:R-:W1:Y:S02]  /*4cd0*/  SYNCS.PHASECHK.TRANS64.TRYWAIT P1, [R0+URZ+0x2c0], R2 ;  /* 0x0002c002000075a7 */ /* 0x002e6400080211ff */
[----:B-1----:R-:W-:Y:S09]  /*4ce0*/  @!P1 BRA `(.L_x_99) ;  /* 0x0000004c00e09947 */ /* 0x002ff20003800000 */
.L_x_234:
[----:B------:R-:W-:Y:S01]  /*4cf0*/  LEA R4, R10, UR14, 0x4 ;  /* 0x0000000e0a047c11 */ /* 0x000fe2000f8e20ff */
[----:B------:R-:W-:Y:S01]  /*4d00*/  @UP4 ULEA UR5, UR11, UR14, 0x3 ;  /* 0x0000000e0b054291 */ /* 0x000fe2000f8e18ff */
[----:B------:R-:W-:Y:S01]  /*4d10*/  PLOP3.LUT P1, PT, PT, PT, PT, 0x80, 0x8 ;  /* 0x000000000008781c */ /* 0x000fe20003f2f070 */
[----:B------:R-:W-:Y:S01]  /*4d20*/  ULEA UR19, UR18, UR14, 0x3 ;  /* 0x0000000e12137291 */ /* 0x000fe2000f8e18ff */
[----:B------:R-:W-:Y:S02]  /*4d30*/  PRMT R3, RZ, 0x654, R3 ;  /* 0x00000654ff037816 */ /* 0x000fe40000000003 */
[----:B------:R-:W2:Y:S01]  /*4d40*/  LDS.128 R4, [R4+0x350] ;  /* 0x0003500004047984 */ /* 0x000ea20000000c00 */
[----:B-1----:R-:W-:Y:S02]  /*4d50*/  @P0 SHF.L.U32 R2, R8, 0x1f, RZ ;  /* 0x0000001f08020819 */ /* 0x002fe400000006ff */
[----:B------:R-:W-:Y:S01]  /*4d60*/  SHF.L.U32 R0, R11, 0x1f, RZ ;  /* 0x0000001f0b007819 */ /* 0x000fe200000006ff */
[----:B------:R-:W-:Y:S01]  /*4d70*/  @!PT LDS RZ, [RZ] ;  /* 0x00000000fffff984 */ /* 0x000fe20000000800 */
[----:B------:R-:W-:Y:S01]  /*4d80*/  @!PT LDS RZ, [RZ] ;  /* 0x00000000fffff984 */ /* 0x000fe20000000800 */
[----:B------:R-:W-:Y:S01]  /*4d90*/  @!PT LDS RZ, [RZ] ;  /* 0x00000000fffff984 */ /* 0x000fe20000000800 */
[----:B------:R-:W-:Y:S01]  /*4da0*/  @!PT LDS RZ, [RZ] ;  /* 0x00000000fffff984 */ /* 0x000fe20000000800 */
[----:B------:R1:W-:Y:S06]  /*4db0*/  MEMBAR.ALL.CTA ;  /* 0x0000000000007992 */ /* 0x0003ec0000008000 */
[----:B-1----:R-:W1:Y:S02]  /*4dc0*/  FENCE.VIEW.ASYNC.S ;  /* 0x00000000000073c6 */ /* 0x002e640000000000 */
[----:B-1----:R1:W-:Y:S01]  /*4dd0*/  SYNCS.ARRIVE.TRANS64.RED.A1T0 RZ, [R3+URZ], RZ ;  /* 0x000000ff03ff79a7 */ /* 0x0023e200081004ff */
[----:B------:R1:W3:Y:S01]  /*4de0*/  @P0 SYNCS.PHASECHK.TRANS64.TRYWAIT P1, [UR5], R2 ;  /* 0x00000002ff0005a7 */ /* 0x0002e20008021105 */
[----:B------:R-:W4:Y:S02]  /*4df0*/  SYNCS.PHASECHK.TRANS64.TRYWAIT P0, [UR19+0x300], R0 ;  /* 0x00030000ff0075a7 */ /* 0x000f240008001113 */
[----:B-1234-:R-:W-:Y:S05]  /*4e00*/  @!P0 BRA `(.L_x_100) ;  /* 0x0000004c00ac8947 */ /* 0x01efea0003800000 */
.L_x_236:
[----:B------:R-:W-:Y:S01]  /*4e10*/  IADD3 R10, PT, PT, R10, 0x1, RZ ;  /* 0x000000010a0a7810 */ /* 0x000fe20007ffe0ff */
[----:B------:R-:W-:Y:S06]  /*4e20*/  BRA.U !UP4, `(.L_x_101) ;  /* 0x000000010c9c7547 */ /* 0x000fec000b800000 */
[----:B------:R-:W-:Y:S02]  /*4e30*/  ULEA.HI UR5, UR18, UR18, URZ, 0x1 ;  /* 0x0000001212057291 */ /* 0x000fe4000f8f08ff */
[----:B------:R-:W-:Y:S02]  /*4e40*/  UPLOP3.LUT UP2, UPT, UPT, UPT, UPT, 0x40, 0x4 ;  /* 0x000000000004789c */ /* 0x000fe40003f4e870 */
[----:B------:R-:W-:Y:S02]  /*4e50*/  USHF.R.U32.HI UR6, URZ, 0x1, UR5 ;  /* 0x00000001ff067899 */ /* 0x000fe40008011605 */
[----:B------:R-:W-:Y:S02]  /*4e60*/  ULOP3.LUT UR15, UR5, 0xffe, URZ, 0xc0, !UPT ;  /* 0x00000ffe050f7892 */ /* 0x000fe4000f8ec0ff */
[----:B------:R-:W-:Y:S02]  /*4e70*/  UIMAD UR5, UR6, 0x60, UR24 ;  /* 0x00000060060578a4 */ /* 0x000fe4000f8e0218 */
[----:B------:R-:W-:Y:S01]  /*4e80*/  UIADD3 UR15, UPT, UPT, -UR15, UR18, URZ ;  /* 0x000000120f0f7290 */ /* 0x000fe2000fffe1ff */
[----:B------:R-:W-:Y:S01]  /*4e90*/  UMOV UR13, UR23 ;  /* 0x00000017000d7c82 */ /* 0x000fe20008000000 */
[----:B------:R-:W-:-:S02]  /*4ea0*/  UMOV UR12, UR22 ;  /* 0x00000016000c7c82 */ /* 0x000fc40008000000 */
[----:B------:R-:W-:-:S03]  /*4eb0*/  ULEA UR15, UR15, UR5, 0x14 ;  /* 0x000000050f0f7291 */ /* 0x000fc6000f8ea0ff */
[----:B------:R-:W-:-:S09]  /*4ec0*/  UMOV UR5, UR11 ;  /* 0x0000000b00057c82 */ /* 0x000fd20008000000 */
.L_x_104:
[----:B------:R-:W-:Y:S02]  /*4ed0*/  UIADD3 UR13, UPT, UPT, UR13, 0x1, URZ ;  /* 0x000000010d0d7890 */ /* 0x000fe4000fffe0ff */
[----:B--2---:R-:W-:Y:S02]  /*4ee0*/  ULEA UR7, UR5, UR14, 0x3 ;  /* 0x0000000e05077291 */ /* 0x004fe4000f8e18ff */
[----:B------:R-:W-:Y:S01]  /*4ef0*/  UISETP.NE.AND UP3, UPT, UR13, URZ, UPT ;  /* 0x000000ff0d00728c */ /* 0x000fe2000bf65270 */
[----:B---3--:R-:W-:Y:S10]  /*4f00*/  @P1 BRA `(.L_x_102) ;  /* 0x00000000000c1947 */ /* 0x008ff40003800000 */
[----:B-1----:R-:W-:Y:S04]  /*4f10*/  SHF.L.U32 R2, R8, 0x1f, RZ ;  /* 0x0000001f08027819 */ /* 0x002fe800000006ff */
[----:B------:R-:W1:Y:S02]  /*4f20*/  SYNCS.PHASECHK.TRANS64.TRYWAIT P0, [UR7], R2 ;  /* 0x00000002ff0075a7 */ /* 0x000e640008001107 */
[----:B-1----:R-:W-:Y:S05]  /*4f30*/  @!P0 BRA `(.L_x_103) ;  /* 0x0000004c00788947 */ /* 0x002fea0003800000 */
.L_x_102:
[----:B------:R-:W-:Y:S01]  /*4f40*/  UISETP.NE.AND UP0, UPT, UR12, 0x1, UPT ;  /* 0x000000010c00788c */ /* 0x000fe2000bf05270 */
[----:B------:R-:W-:Y:S01]  /*4f50*/  PLOP3.LUT P1, PT, PT, PT, PT, 0x80, 0x8 ;  /* 0x000000000008781c */ /* 0x000fe20003f2f070 */
[----:B------:R-:W-:Y:S02]  /*4f60*/  UIADD3 UR6, UPT, UPT, UR5, 0x1, URZ ;  /* 0x0000000105067890 */ /* 0x000fe4000fffe0ff */
[----:B------:R-:W-:Y:S02]  /*4f70*/  UIADD3 UR12, UPT, UPT, UR12, -0x1, URZ ;  /* 0xffffffff0c0c7890 */ /* 0x000fe4000fffe0ff */
[----:B------:R-:W-:Y:S01]  /*4f80*/  UISETP.NE.AND UP1, UPT, UR6, 0x2a, UPT ;  /* 0x0000002a0600788c */ /* 0x000fe2000bf25270 */
[----:B------:R-:W-:Y:S01]  /*4f90*/  PLOP3.LUT P0, PT, PT, PT, UP0, 0x80, 0x8 ;  /* 0x000000000008781c */ /* 0x000fe20003f0f008 */
[----:B------:R-:W-:Y:S02]  /*4fa0*/  UMOV UR9, 0xc0004010 ;  /* 0xc000401000097882 */ /* 0x000fe40000000000 */
[----:B------:R-:W-:Y:S02]  /*4fb0*/  USEL UR8, URZ, 0x1, UP1 ;  /* 0x00000001ff087887 */ /* 0x000fe40008800000 */
[----:B------:R-:W-:Y:S02]  /*4fc0*/  USEL UR11, UR6, URZ, UP1 ;  /* 0x000000ff060b7287 */ /* 0x000fe40008800000 */
[----:B------:R-:W-:Y:S02]  /*4fd0*/  UIMAD UR6, UR5, 0xc0, UR4 ;  /* 0x000000c0050678a4 */ /* 0x000fe4000f8e0204 */
[----:B------:R-:W-:Y:S01]  /*4fe0*/  @UP0 ULEA UR10, UR11, UR14, 0x3 ;  /* 0x0000000e0b0a0291 */ /* 0x000fe2000f8e18ff */
[----:B------:R-:W-:Y:S01]  /*4ff0*/  LOP3.LUT R8, R8, UR8, RZ, 0x3c, !PT ;  /* 0x0000000808087c12 */ /* 0x000fe2000f8e3cff */
[----:B------:R-:W-:Y:S03]  /*5000*/  ULEA UR8, UR5, UR17, 0x7 ;  /* 0x0000001105087291 */ /* 0x000fe6000f8e38ff */
[----:B-1----:R-:W-:Y:S01]  /*5010*/  @P0 SHF.L.U32 R0, R8, 0x1f, RZ ;  /* 0x0000001f08000819 */ /* 0x002fe200000006ff */
[----:B------:R-:W-:Y:S03]  /*5020*/  UMOV UR5, UR11 ;  /* 0x0000000b00057c82 */ /* 0x000fe60008000000 */
[----:B------:R2:W3:Y:S01]  /*5030*/  @P0 SYNCS.PHASECHK.TRANS64.TRYWAIT P1, [UR10], R0 ;  /* 0x00000000ff0005a7 */ /* 0x0004e2000802110a */
[----:B------:R-:W-:Y:S03]  /*5040*/  UIADD3 UR10, UPT, UPT, UR7, 0x150, URZ ;  /* 0x00000150070a7890 */ /* 0x000fe6000fffe0ff */
[----:B------:R-:W-:Y:S02]  /*5050*/  UMOV UR7, 0xc0004010 ;  /* 0xc000401000077882 */ /* 0x000fe40000000000 */
[----:B------:R2:W-:Y:S01]  /*5060*/  UTCIMMA gdesc[UR8], gdesc[UR6], tmem[UR15], tmem[UR20], idesc[UR21], UP2 ;  /* 0x00ff1406080075ea */ /* 0x0005e2000900010f */
[----:B------:R-:W-:Y:S03]  /*5070*/  UPLOP3.LUT UP2, UPT, UPT, UPT, UPT, 0x80, 0x8 ;  /* 0x000000000008789c */ /* 0x000fe60003f4f070 */
[----:B------:R2:W-:Y:S01]  /*5080*/  UTCBAR.MULTICAST [UR10], URZ, UR16 ;  /* 0x000000ff0a0073e9 */ /* 0x0005e20008000810 */
[----:B------:R-:W-:Y:S07]  /*5090*/  BRA.U UP3, `(.L_x_104) ;  /* 0xfffffffd038c7547 */ /* 0x000fee000b83ffff */
.L_x_101:
[----:B------:R-:W-:Y:S01]  /*50a0*/  UIADD3 UR5, UPT, UPT, UR18, 0x1, URZ ;  /* 0x0000000112057890 */ /* 0x000fe2000fffe0ff */
[----:B------:R-:W-:Y:S01]  /*50b0*/  LOP3.LUT P0, RZ, R6, 0x1, RZ, 0xc0, !PT ;  /* 0x0000000106ff7812 */ /* 0x000fe2000780c0ff */
[----:B--2---:R-:W-:Y:S01]  /*50c0*/  UIADD3 UR6, UPT, UPT, UR19, 0x2e0, URZ ;  /* 0x000002e013067890 */ /* 0x004fe2000fffe0ff */
[----:B---3--:R-:W-:Y:S01]  /*50d0*/  ISETP.NE.AND P1, PT, R10, 0x2, PT ;  /* 0x000000020a00780c */ /* 0x008fe20003f25270 */
[----:B------:R-:W-:-:S03]  /*50e0*/  UISETP.NE.AND UP0, UPT, UR5, 0x4, UPT ;  /* 0x000000040500788c */ /* 0x000fc6000bf05270 */
[----:B-1----:R-:W-:Y:S01]  /*50f0*/  SEL R0, RZ, 0x1, P1 ;  /* 0x00000001ff007807 */ /* 0x002fe20000800000 */
[----:B------:R-:W-:Y:S01]  /*5100*/  USEL UR7, URZ, 0x1, UP0 ;  /* 0x00000001ff077887 */ /* 0x000fe20008000000 */
[----:B------:R-:W-:Y:S01]  /*5110*/  SEL R10, R10, RZ, P1 ;  /* 0x000000ff0a0a7207 */ /* 0x000fe20000800000 */
[----:B------:R-:W-:Y:S01]  /*5120*/  USEL UR18, UR5, URZ, UP0 ;  /* 0x000000ff05127287 */ /* 0x000fe20008000000 */
[----:B------:R1:W-:Y:S01]  /*5130*/  UTCBAR [UR6], URZ ;  /* 0x000000ff060073e9 */ /* 0x0003e200080000ff */
[----:B------:R-:W-:Y:S02]  /*5140*/  LOP3.LUT R9, R9, R0, RZ, 0x3c, !PT ;  /* 0x0000000009097212 */ /* 0x000fe400078e3cff */
[----:B------:R-:W-:Y:S01]  /*5150*/  LOP3.LUT R11, R11, UR7, RZ, 0x3c, !PT ;  /* 0x000000070b0b7c12 */ /* 0x000fe2000f8e3cff */
[----:B------:R-:W-:Y:S07]  /*5160*/  @P0 BRA `(.L_x_105) ;  /* 0xfffffff800c80947 */ /* 0x000fee000383ffff */
[----:B------:R-:W2:Y:S01]  /*5170*/  S2UR UR8, SR_CgaCtaId ;  /* 0x00000000000879c3 */ /* 0x000ea20000008800 */
[----:B------:R-:W-:Y:S01]  /*5180*/  ELECT P0, URZ, PT ;  /* 0x0000000000ff782f */ /* 0x000fe20003800000 */
[----:B------:R-:W-:Y:S01]  /*5190*/  IMAD.MOV.U32 R0, RZ, RZ, 0x1 ;  /* 0x00000001ff007424 */ /* 0x000fe200078e00ff */
[----:B------:R-:W-:Y:S01]  /*51a0*/  UIADD3 UR14, UPT, UPT, UR14, 0x300, URZ ;  /* 0x000003000e0e7890 */ /* 0x000fe2000fffe0ff */
[----:B------:R-:W-:Y:S01]  /*51b0*/  SHF.L.U32 R2, R11, 0x1f, RZ ;  /* 0x0000001f0b027819 */ /* 0x000fe200000006ff */
[----:B------:R-:W-:-:S03]  /*51c0*/  UMOV UR4, 0x40 ;  /* 0x0000004000047882 */ /* 0x000fc60000000000 */
[----:B------:R-:W-:Y:S01]  /*51d0*/  UVIRTCOUNT.DEALLOC.SMPOOL 0x80 ;  /* 0x000000800000784c */ /* 0x000fe20000000000 */
[----:B--2---:R-:W-:Y:S02]  /*51e0*/  ULEA UR8, UR8, UR4, 0x18 ;  /* 0x0000000408087291 */ /* 0x004fe4000f8ec0ff */
[----:B------:R-:W-:-:S07]  /*51f0*/  ULEA UR4, UR18, UR14, 0x3 ;  /* 0x0000000e12047291 */ /* 0x000fce000f8e18ff */
[----:B------:R2:W-:Y:S02]  /*5200*/  @P0 STS.U8 [UR8+0x1c], R0 ;  /* 0x00001c00ff000988 */ /* 0x0005e40008000008 */
[----:B------:R-:W3:Y:S02]  /*5210*/  SYNCS.PHASECHK.TRANS64.TRYWAIT P0, [UR4], R2 ;  /* 0x00000002ff0075a7 */ /* 0x000ee40008001104 */
[----:B--23--:R-:W-:Y:S05]  /*5220*/  @!P0 BRA `(.L_x_106) ;  /* 0x0000004800d48947 */ /* 0x00cfea0003800000 */
.L_x_239:
[----:B------:R-:W-:-:S04]  /*5230*/  UIADD3 UR4, UPT, UPT, UR18, 0x1, URZ ;  /* 0x0000000112047890 */ /* 0x000fc8000fffe0ff */
[----:B------:R-:W-:-:S04]  /*5240*/  UISETP.NE.AND UP0, UPT, UR4, 0x4, UPT ;  /* 0x000000040400788c */ /* 0x000fc8000bf05270 */
[----:B-1----:R-:W-:Y:S02]  /*5250*/  USEL UR6, URZ, 0x1, UP0 ;  /* 0x00000001ff067887 */ /* 0x002fe40008000000 */
[----:B------:R-:W-:-:S04]  /*5260*/  USEL UR4, UR4, URZ, UP0 ;  /* 0x000000ff04047287 */ /* 0x000fc80008000000 */
[----:B------:R-:W-:Y:S01]  /*5270*/  ULEA UR5, UR4, UR14, 0x3 ;  /* 0x0000000e04057291 */ /* 0x000fe2000f8e18ff */
[----:B--2---:R-:W-:-:S04]  /*5280*/  LOP3.LUT R2, R11, UR6, RZ, 0x3c, !PT ;  /* 0x000000060b027c12 */ /* 0x004fc8000f8e3cff */
[----:B------:R-:W-:-:S04]  /*5290*/  SHF.L.U32 R3, R2, 0x1f, RZ ;  /* 0x0000001f02037819 */ /* 0x000fc800000006ff */
[----:B------:R-:W1:Y:S02]  /*52a0*/  SYNCS.PHASECHK.TRANS64.TRYWAIT P0, [UR5], R3 ;  /* 0x00000003ff0075a7 */ /* 0x000e640008001105 */
[----:B-1----:R-:W-:Y:S05]  /*52b0*/  @!P0 BRA `(.L_x_107) ;  /* 0x0000004800c88947 */ /* 0x002fea0003800000 */
.L_x_241:
        /* <DEDUP_REMOVED lines=9> */
.L_x_243:
[----:B------:R-:W-:-:S04]  /*5350*/  UIADD3 UR4, UPT, UPT, UR4, 0x1, URZ ;  /* 0x0000000104047890 */ /* 0x000fc8000fffe0ff */
[----:B------:R-:W-:-:S04]  /*5360*/  UISETP.NE.AND UP0, UPT, UR4, 0x4, UPT ;  /* 0x000000040400788c */ /* 0x000fc8000bf05270 */
[----:B------:R-:W-:Y:S02]  /*5370*/  USEL UR5, URZ, 0x1, UP0 ;  /* 0x00000001ff057887 */ /* 0x000fe40008000000 */
[----:B------:R-:W-:-:S04]  /*5380*/  USEL UR4, UR4, URZ, UP0 ;  /* 0x000000ff04047287 */ /* 0x000fc80008000000 */
[----:B------:R-:W-:Y:S01]  /*5390*/  ULEA UR4, UR4, UR14, 0x3 ;  /* 0x0000000e04047291 */ /* 0x000fe2000f8e18ff */
[----:B------:R-:W-:-:S04]  /*53a0*/  LOP3.LUT R2, R2, UR5, RZ, 0x3c, !PT ;  /* 0x0000000502027c12 */ /* 0x000fc8000f8e3cff */
[----:B------:R-:W-:-:S04]  /*53b0*/  SHF.L.U32 R2, R2, 0x1f, RZ ;  /* 0x0000001f02027819 */ /* 0x000fc800000006ff */
[----:B------:R-:W2:Y:S02]  /*53c0*/  SYNCS.PHASECHK.TRANS64.TRYWAIT P0, [UR4], R2 ;  /* 0x00000002ff0075a7 */ /* 0x000ea40008001104 */
[----:B--2---:R-:W-:Y:S05]  /*53d0*/  @!P0 BRA `(.L_x_109) ;  /* 0x0000004800b08947 */ /* 0x004fea0003800000 */
.L_x_245:
[----:B------:R-:W-:Y:S01]  /*53e0*/  NOP ;  /* 0x0000000000007918 */ /* 0x000fe20000000000 */
[----:B-1----:R-:W1:Y:S01]  /*53f0*/  LDS R0, [UR8+0x14] ;  /* 0x00001408ff007984 */ /* 0x002e620008000800 */
[----:B------:R-:W-:Y:S01]  /*5400*/  ULOP3.LUT UR4, UR24, 0xffff, URZ, 0xc0, !UPT ;  /* 0x0000ffff18047892 */ /* 0x000fe2000f8ec0ff */
[----:B------:R-:W-:Y:S01]  /*5410*/  UMOV UR5, 0xffff ;  /* 0x0000ffff00057882 */ /* 0x000fe20000000000 */
[----:B------:R-:W-:Y:S02]  /*5420*/  UMOV UR6, 0x1 ;  /* 0x0000000100067882 */ /* 0x000fe40000000000 */
[----:B------:R-:W-:-:S04]  /*5430*/  USHF.R.U32.HI UR4, URZ, 0x5, UR4 ;  /* 0x00000005ff047899 */ /* 0x000fc80008011604 */
[----:B------:R-:W-:Y:S02]  /*5440*/  USHF.L.U32 UR5, UR5, UR4, URZ ;  /* 0x0000000405057299 */ /* 0x000fe400080006ff */
[----:B------:R-:W-:-:S04]  /*5450*/  USHF.L.U32 UR4, UR6, UR4, URZ ;  /* 0x0000000406047299 */ /* 0x000fc800080006ff */
[----:B-1----:R-:W-:-:S04]  /*5460*/  LOP3.LUT R0, R0, UR5, RZ, 0xc0, !PT ;  /* 0x0000000500007c12 */ /* 0x002fc8000f8ec0ff */
[----:B------:R-:W-:-:S13]  /*5470*/  ISETP.NE.AND P0, PT, R0, UR5, PT ;  /* 0x0000000500007c0c */ /* 0x000fda000bf05270 */
[----:B------:R-:W-:Y:S05]  /*5480*/  @P0 BRA `(.L_x_110) ;  /* 0x0000000000580947 */ /* 0x000fea0003800000 */
[----:B------:R-:W1:Y:S02]  /*5490*/  LDS R0, [UR8+0x18] ;  /* 0x00001808ff007984 */ /* 0x000e640008000800 */
[----:B-1----:R-:W-:-:S04]  /*54a0*/  LOP3.LUT R0, R0, UR4, RZ, 0xc0, !PT ;  /* 0x0000000400007c12 */ /* 0x002fc8000f8ec0ff */
[----:B------:R-:W-:-:S13]  /*54b0*/  ISETP.NE.AND P0, PT, R0, UR4, PT ;  /* 0x0000000400007c0c */ /* 0x000fda000bf05270 */
[----:B------:R-:W-:Y:S05]  /*54c0*/  @P0 BRA `(.L_x_111) ;  /* 0x00000000003c0947 */ /* 0x000fea0003800000 */
[----:B------:R-:W1:Y:S01]  /*54d0*/  S2R R2, SR_LANEID ;  /* 0x0000000000027919 */ /* 0x000e620000000000 */
[----:B------:R-:W-:-:S06]  /*54e0*/  ULOP3.LUT UR5, URZ, UR5, URZ, 0x33, !UPT ;  /* 0x00000005ff057292 */ /* 0x000fcc000f8e33ff */
[----:B------:R-:W-:-:S04]  /*54f0*/  IMAD.U32 R0, RZ, RZ, UR5 ;  /* 0x00000005ff007e24 */ /* 0x000fc8000f8e00ff */
[----:B------:R2:W3:Y:S02]  /*5500*/  REDUX UR7, R0 ;  /* 0x00000000000773c4 */ /* 0x0004e40000000000 */
[----:B------:R4:W-:Y:S01]  /*5510*/  UTCATOMSWS.AND URZ, UR5 ;  /* 0x0000000500ff79e3 */ /* 0x0009e20008000000 */
[----:B--2---:R-:W-:Y:S01]  /*5520*/  LOP3.LUT R0, RZ, UR4, RZ, 0x33, !PT ;  /* 0x00000004ff007c12 */ /* 0x004fe2000f8e33ff */
[----:B------:R-:W-:Y:S02]  /*5530*/  VOTEU.ANY UR4, UPT, PT ;  /* 0x0000000000047886 */ /* 0x000fe400038e0100 */
[----:B------:R-:W-:Y:S02]  /*5540*/  UFLO.U32 UR4, UR4 ;  /* 0x00000004000472bd */ /* 0x000fe400080e0000 */
[----:B------:R-:W2:Y:S04]  /*5550*/  REDUX UR6, R0 ;  /* 0x00000000000673c4 */ /* 0x000ea80000000000 */
[----:B-1----:R-:W-:-:S02]  /*5560*/  ISETP.EQ.U32.AND P0, PT, R2, UR4, PT ;  /* 0x0000000402007c0c */ /* 0x002fc4000bf02070 */
[----:B---3--:R-:W-:-:S11]  /*5570*/  MOV R2, UR7 ;  /* 0x0000000700027c02 */ /* 0x008fd60008000f00 */
[----:B------:R4:W-:Y:S01]  /*5580*/  @P0 ATOMS.AND RZ, [UR8+0x14], R2 ;  /* 0x00001402ffff098c */ /* 0x0009e2000a800008 */
[----:B--2---:R-:W-:-:S05]  /*5590*/  IMAD.U32 R0, RZ, RZ, UR6 ;  /* 0x00000006ff007e24 */ /* 0x004fca000f8e00ff */
[----:B------:R4:W-:Y:S01]  /*55a0*/  @P0 ATOMS.AND RZ, [UR8+0x18], R0 ;  /* 0x00001800ffff098c */ /* 0x0009e2000a800008 */
[----:B------:R-:W-:Y:S05]  /*55b0*/  BRA `(.L_x_112) ;  /* 0x0000000000147947 */ /* 0x000fea0003800000 */
.L_x_111:
[----:B------:R-:W-:Y:S02]  /*55c0*/  MOV R2, 0x55e0 ;  /* 0x000055e000027802 */ /* 0x000fe40000000f00 */
[----:B-----5:R-:W-:Y:S05]  /*55d0*/  CALL.REL.NOINC `($__internal_0_$__cuda_sm10x_tcgen05_guardrail_trap_col_being_dealloced_not_returned_by_alloc) ;  /* 0x0000004800cc7944 */ /* 0x020fea0003c00000 */
[----:B------:R-:W-:Y:S05]  /*55e0*/  BRA `(.L_x_112) ;  /* 0x0000000000087947 */ /* 0x000fea0003800000 */
.L_x_110:
[----:B------:R-:W-:Y:S02]  /*55f0*/  MOV R2, 0x5610 ;  /* 0x0000561000027802 */ /* 0x000fe40000000f00 */
[----:B-----5:R-:W-:Y:S05]  /*5600*/  CALL.REL.NOINC `($__internal_2_$__cuda_sm10x_tcgen05_guardrail_trap_unallocated_columns_being_dealloced) ;  /* 0x0000004800d87944 */ /* 0x020fea0003c00000 */
.L_x_112:
[----:B------:R-:W-:Y:S01]  /*5610*/  NOP ;  /* 0x0000000000007918 */ /* 0x000fe20000000000 */
[----:B----4-:R-:W-:Y:S05]  /*5620*/  EXIT ;  /* 0x000000000000794d */ /* 0x010fea0003800000 */
.L_x_94:
[----:B------:R-:W-:-:S09]  /*5630*/  UISETP.NE.OR UP0, UPT, UR20, 0x3, !UP3 ;  /* 0x000000031400788c */ /* 0x000fd2000df05670 */
[----:B------:R-:W-:Y:S05]  /*5640*/  BRA.U UP0, `(.L_x_113) ;  /* 0x0000000d00687547 */ /* 0x000fea000b800000 */
[----:B------:R-:W2:Y:S01]  /*5650*/  LDCU.64 UR4, c[0x0][0x888] ;  /* 0x00011100ff0477ac */ /* 0x000ea20008000a00 */
[----:B------:R-:W3:Y:S01]  /*5660*/  LDC.64 R12, c[0x0][0x348] ;  /* 0x0000d200ff0c7b82 */ /* 0x000ee20000000a00 */
[----:B------:R-:W-:Y:S02]  /*5670*/  HFMA2 R9, -RZ, RZ, 0, 0 ;  /* 0x00000000ff097431 */ /* 0x000fe400000001ff */
[----:B------:R-:W-:Y:S01]  /*5680*/  IMAD.MOV.U32 R11, RZ, RZ, 0x1 ;  /* 0x00000001ff0b7424 */ /* 0x000fe200078e00ff */
[----:B------:R-:W4:Y:S01]  /*5690*/  LDCU UR38, c[0x0][0x370] ;  /* 0x00006e00ff2677ac */ /* 0x000f220008000800 */
[----:B------:R-:W-:Y:S01]  /*56a0*/  IMAD.MOV.U32 R10, RZ, RZ, RZ ;  /* 0x000000ffff0a7224 */ /* 0x000fe200078e00ff */
[----:B------:R-:W-:Y:S01]  /*56b0*/  MOV R8, 0x1800 ;  /* 0x0000180000087802 */ /* 0x000fe20000000f00 */
[----:B------:R-:W4:Y:S01]  /*56c0*/  LDCU.128 UR32, c[0x0][0xb10] ;  /* 0x00016200ff2077ac */ /* 0x000f220008000c00 */
[----:B------:R-:W1:Y:S01]  /*56d0*/  LDCU UR37, c[0x0][0x374] ;  /* 0x00006e80ff2577ac */ /* 0x000e620008000800 */
[----:B------:R-:W1:Y:S01]  /*56e0*/  LDCU.64 UR30, c[0x0][0x890] ;  /* 0x00011200ff1e77ac */ /* 0x000e620008000a00 */
[----:B--2---:R-:W-:Y:S01]  /*56f0*/  UISETP.NE.U32.AND UP0, UPT, UR4, URZ, UPT ;  /* 0x000000ff0400728c */ /* 0x004fe2000bf05070 */
[----:B------:R-:W2:Y:S01]  /*5700*/  LDCU UR15, c[0x0][0xb0c] ;  /* 0x00016180ff0f77ac */ /* 0x000ea20008000800 */
[----:B------:R-:W3:Y:S01]  /*5710*/  LDCU UR43, c[0x0][0xb20] ;  /* 0x00016400ff2b77ac */ /* 0x000ee20008000800 */
[----:B------:R-:W3:Y:S01]  /*5720*/  LDCU UR4, c[0x0][0xb30] ;  /* 0x00016600ff0477ac */ /* 0x000ee20008000800 */
[----:B------:R-:W-:Y:S01]  /*5730*/  UMOV UR21, 0x400 ;  /* 0x0000040000157882 */ /* 0x000fe20000000000 */
[----:B----4-:R-:W-:-:S02]  /*5740*/  UIMAD.WIDE.U32 UR6, UR38, UR32, URZ ;  /* 0x00000020260672a5 */ /* 0x010fc4000f8e00ff */
[----:B-1----:R-:W-:Y:S02]  /*5750*/  UIMAD.WIDE.U32 UR8, UR37, UR35, URZ ;  /* 0x00000023250872a5 */ /* 0x002fe4000f8e00ff */
[----:B------:R-:W-:Y:S02]  /*5760*/  ULEA UR21, UR48, UR21, 0x18 ;  /* 0x0000001530157291 */ /* 0x000fe4000f8ec0ff */
[----:B------:R-:W-:Y:S02]  /*5770*/  UISETP.NE.AND.EX UP5, UPT, UR5, URZ, UPT, UP0 ;  /* 0x000000ff0500728c */ /* 0x000fe4000bfa5300 */
[----:B------:R-:W-:Y:S02]  /*5780*/  UISETP.NE.U32.AND UP6, UPT, UR30, URZ, UPT ;  /* 0x000000ff1e00728c */ /* 0x000fe4000bfc5070 */
[----:B------:R-:W-:Y:S02]  /*5790*/  UIADD3 UR5, UPT, UPT, UR21, 0x2a0, URZ ;  /* 0x000002a015057890 */ /* 0x000fe4000fffe0ff */
[----:B------:R-:W-:Y:S01]  /*57a0*/  UISETP.NE.AND UP0, UPT, UR42, 0x1, UPT ;  /* 0x000000012a00788c */ /* 0x000fe2000bf05270 */
[----:B------:R-:W-:Y:S01]  /*57b0*/  UMOV UR40, UR7 ;  /* 0x0000000700287c82 */ /* 0x000fe20008000000 */
[----:B------:R-:W-:Y:S01]  /*57c0*/  UMOV UR39, UR9 ;  /* 0x0000000900277c82 */ /* 0x000fe20008000000 */
[----:B------:R-:W-:-:S02]  /*57d0*/  USEL UR41, URZ, 0x1, UP4 ;  /* 0x00000001ff297887 */ /* 0x000fc4000a000000 */
[----:B--2---:R-:W-:Y:S02]  /*57e0*/  UISETP.NE.AND UP0, UPT, UR15, 0x1, UPT ;  /* 0x000000010f00788c */ /* 0x004fe4000bf05270 */
[----:B------:R-:W-:Y:S02]  /*57f0*/  UPLOP3.LUT UP4, UPT, UPT, UPT, UPT, 0x40, 0x4 ;  /* 0x000000000004789c */ /* 0x000fe40003f8e870 */
[----:B------:R-:W-:Y:S01]  /*5800*/  UISETP.GE.AND UP2, UPT, UR42, 0x1, UPT ;  /* 0x000000012a00788c */ /* 0x000fe2000bf46270 */
[----:B------:R-:W1:Y:S01]  /*5810*/  LDCU.64 UR22, c[0x0][0xb28] ;  /* 0x00016500ff1677ac */ /* 0x000e620008000a00 */
[----:B------:R-:W-:Y:S02]  /*5820*/  UISETP.NE.AND.EX UP6, UPT, UR31, URZ, UPT, UP6 ;  /* 0x000000ff1f00728c */ /* 0x000fe4000bfc5360 */
[----:B------:R-:W-:Y:S02]  /*5830*/  UPRMT UR48, UR48, 0x654, UR5 ;  /* 0x0000065430307896 */ /* 0x000fe40008000005 */
[----:B------:R-:W-:-:S02]  /*5840*/  USHF.R.U32.HI UR40, URZ, UR33, UR40 ;  /* 0x00000021ff287299 */ /* 0x000fc40008011628 */
[----:B---3--:R-:W-:Y:S02]  /*5850*/  USHF.R.U32.HI UR39, URZ, UR43, UR39 ;  /* 0x0000002bff277299 */ /* 0x008fe40008011627 */
[----:B------:R-:W-:Y:S02]  /*5860*/  UISETP.NE.AND UP0, UPT, UR34, 0x1, UPT ;  /* 0x000000012200788c */ /* 0x000fe4000bf05270 */
[----:B------:R-:W-:-:S11]  /*5870*/  UISETP.NE.AND UP3, UPT, UR4, 0x1, UPT ;  /* 0x000000010400788c */ /* 0x000fd6000bf65270 */
.L_x_121:
[C---:B------:R-:W-:Y:S02]  /*5880*/  LEA R3, R10.reuse, UR21, 0x3 ;  /* 0x000000150a037c11 */ /* 0x040fe4000f8e18ff */
[----:B------:R-:W-:Y:S02]  /*5890*/  SHF.L.U32 R0, R9, 0x1f, RZ ;  /* 0x0000001f09007819 */ /* 0x000fe400000006ff */
[----:B------:R-:W-:Y:S02]  /*58a0*/  LEA R4, R10, UR21, 0x4 ;  /* 0x000000150a047c11 */ /* 0x000fe4000f8e20ff */
[----:B--2---:R-:W2:Y:S02]  /*58b0*/  SYNCS.PHASECHK.TRANS64.TRYWAIT P0, [R3+URZ+0x2c0], R0 ;  /* 0x0002c000030075a7 */ /* 0x004ea400080011ff */
[----:B--2---:R-:W-:Y:S05]  /*58c0*/  @!P0 BRA `(.L_x_114) ;  /* 0x00000044008c8947 */ /* 0x004fea0003800000 */
.L_x_246:
[----:B------:R-:W3:Y:S01]  /*58d0*/  LDS.128 R4, [R4+0x350] ;  /* 0x0003500004047984 */ /* 0x000ee20000000c00 */
[----:B------:R-:W-:Y:S01]  /*58e0*/  UISETP.GE.AND UP0, UPT, UR42, 0x1, UPT ;  /* 0x000000012a00788c */ /* 0x000fe2000bf06270 */
[----:B------:R-:W-:Y:S01]  /*58f0*/  @!PT LDS RZ, [RZ] ;  /* 0x00000000fffff984 */ /* 0x000fe20000000800 */
[----:B------:R-:W-:Y:S01]  /*5900*/  @!PT LDS RZ, [RZ] ;  /* 0x00000000fffff984 */ /* 0x000fe20000000800 */
[----:B------:R-:W-:Y:S01]  /*5910*/  @!PT LDS RZ, [RZ] ;  /* 0x00000000fffff984 */ /* 0x000fe20000000800 */
[----:B------:R-:W-:Y:S01]  /*5920*/  @!PT LDS RZ, [RZ] ;  /* 0x00000000fffff984 */ /* 0x000fe20000000800 */
[----:B------:R4:W-:Y:S06]  /*5930*/  MEMBAR.ALL.CTA ;  /* 0x0000000000007992 */ /* 0x0009ec0000008000 */
[----:B----4-:R-:W4:Y:S01]  /*5940*/  FENCE.VIEW.ASYNC.S ;  /* 0x00000000000073c6 */ /* 0x010f220000000000 */
[----:B---3--:R-:W-:Y:S11]  /*5950*/  LOP3.LUT P0, RZ, R6, 0x1, RZ, 0xc0, !PT ;  /* 0x0000000106ff7812 */ /* 0x008ff6000780c0ff */
[----:B------:R-:W-:Y:S02]  /*5960*/  @!UPT UIADD3 URZ, UPT, UPT, URZ, URZ, URZ ;  /* 0x000000fffffff290 */ /* 0x000fe4000fffe0ff */
[----:B----4-:R-:W-:Y:S01]  /*5970*/  VOTEU.ANY UP2, P0 ;  /* 0x0000000000ff7886 */ /* 0x010fe20000040100 */
[----:B------:R-:W-:Y:S11]  /*5980*/  PLOP3.LUT P0, PT, PT, PT, UP2, 0x80, 0x8 ;  /* 0x000000000008781c */ /* 0x000ff60003f0f028 */
[----:B------:R-:W-:Y:S02]  /*5990*/  @!UPT UIADD3 URZ, UPT, UPT, URZ, URZ, URZ ;  /* 0x000000fffffff290 */ /* 0x000fe4000fffe0ff */
[----:B--2---:R-:W-:Y:S02]  /*59a0*/  @P0 SHF.R.U32.HI R0, RZ, 0x10, R5 ;  /* 0x00000010ff000819 */ /* 0x004fe40000011605 */
[----:B------:R-:W-:Y:S02]  /*59b0*/  @P0 MOV R2, R4 ;  /* 0x0000000400020202 */ /* 0x000fe40000000f00 */
[----:B------:R-:W-:Y:S01]  /*59c0*/  @P0 R2UR UR4, R0 ;  /* 0x00000000000402ca */ /* 0x000fe200000e0000 */
[----:B------:R-:W-:Y:S01]  /*59d0*/  VIADD R0, R3, 0x2d0 ;  /* 0x000002d003007836 */ /* 0x000fe20000000000 */
[----:B------:R-:W-:Y:S02]  /*59e0*/  @P0 LOP3.LUT R4, R5, 0xffff, RZ, 0xc0, !PT ;  /* 0x0000ffff05040812 */ /* 0x000fe400078ec0ff */
[----:B------:R-:W-:Y:S02]  /*59f0*/  @P0 R2UR UR6, R2 ;  /* 0x00000000020602ca */ /* 0x000fe400000e0000 */
[----:B------:R-:W-:Y:S02]  /*5a00*/  PRMT R0, RZ, 0x654, R0 ;  /* 0x00000654ff007816 */ /* 0x000fe40000000000 */
[----:B------:R-:W-:Y:S02]  /*5a10*/  @P0 R2UR UR5, R4 ;  /* 0x00000000040502ca */ /* 0x000fe400000e0000 */
[----:B------:R2:W-:Y:S03]  /*5a20*/  SYNCS.ARRIVE.TRANS64.RED.A1T0 RZ, [R0+URZ], RZ ;  /* 0x000000ff00ff79a7 */ /* 0x0005e600081004ff */
[----:B------:R-:W-:Y:S04]  /*5a30*/  @UP2 UMOV UR29, UR4 ;  /* 0x00000004001d2c82 */ /* 0x000fe80008000000 */
[----:B------:R-:W-:Y:S04]  /*5a40*/  @UP2 UMOV UR14, UR6 ;  /* 0x00000006000e2c82 */ /* 0x000fe80008000000 */
[----:B------:R-:W-:Y:S01]  /*5a50*/  @UP2 UMOV UR13, UR5 ;  /* 0x00000005000d2c82 */ /* 0x000fe20008000000 */
[----:B------:R-:W-:Y:S05]  /*5a60*/  BRA.U !UP0, `(.L_x_115) ;  /* 0x0000000108c07547 */ /* 0x000fea000b800000 */
[----:B------:R-:W-:Y:S02]  /*5a70*/  UIMAD.WIDE.U32 UR8, UR13, UR35, URZ ;  /* 0x000000230d0872a5 */ /* 0x000fe4000f8e00ff */
[----:B------:R-:W-:Y:S02]  /*5a80*/  UP2UR UR12, UPR, URZ, 0x4 ;  /* 0x00000004ff0c7883 */ /* 0x000fe40008000000 */
[----:B------:R-:W-:Y:S02]  /*5a90*/  UISETP.NE.AND UP2, UPT, UR34, 0x1, UPT ;  /* 0x000000012200788c */ /* 0x000fe4000bf45270 */
[----:B------:R-:W-:Y:S02]  /*5aa0*/  UIMAD.WIDE.U32 UR10, UR14, UR32, URZ ;  /* 0x000000200e0a72a5 */ /* 0x000fe4000f8e00ff */
[----:B------:R-:W-:Y:S02]  /*5ab0*/  USEL UR4, UR37, UR39, !UP2 ;  /* 0x0000002725047287 */ /* 0x000fe4000d000000 */
[----:B------:R-:W-:Y:S02]  /*5ac0*/  UISETP.NE.AND UP0, UPT, UR15, 0x1, UPT ;  /* 0x000000010f00788c */ /* 0x000fe4000bf05270 */
[----:B------:R-:W-:Y:S02]  /*5ad0*/  UP2UR UR20, UPR, URZ, 0x2 ;  /* 0x00000002ff147883 */ /* 0x000fe40008000000 */
[----:B------:R-:W-:Y:S02]  /*5ae0*/  UISETP.NE.AND UP1, UPT, UR42, 0x1, UPT ;  /* 0x000000012a00788c */ /* 0x000fe4000bf25270 */
[----:B-1----:R-:W-:Y:S02]  /*5af0*/  UIMAD.WIDE.U32 UR16, UR4, UR22, URZ ;  /* 0x00000016041072a5 */ /* 0x002fe4000f8e00ff */
[----:B------:R-:W-:Y:S01]  /*5b00*/  USEL UR7, UR38, UR40, !UP0 ;  /* 0x0000002826077287 */ /* 0x000fe2000c000000 */
[----:B------:R-:W-:Y:S02]  /*5b10*/  UMOV UR5, UR9 ;  /* 0x0000000900057c82 */ /* 0x000fe40008000000 */
[----:B------:R-:W-:Y:S02]  /*5b20*/  USHF.R.U32.HI UR6, URZ, UR43, UR5 ;  /* 0x0000002bff067299 */ /* 0x000fe40008011605 */
[----:B------:R-:W-:Y:S02]  /*5b30*/  UIMAD.WIDE.U32 UR18, UR7, UR22, URZ ;  /* 0x00000016071272a5 */ /* 0x000fe4000f8e00ff */
[----:B------:R-:W-:Y:S02]  /*5b40*/  USEL UR6, UR13, UR6, !UP2 ;  /* 0x000000060d067287 */ /* 0x000fe4000d000000 */
[----:B------:R-:W-:Y:S01]  /*5b50*/  UISETP.NE.AND UP2, UPT, UR12, URZ, UPT ;  /* 0x000000ff0c00728c */ /* 0x000fe2000bf45270 */
[----:B------:R-:W-:Y:S01]  /*5b60*/  UMOV UR5, UR11 ;  /* 0x0000000b00057c82 */ /* 0x000fe20008000000 */
[----:B------:R-:W-:Y:S02]  /*5b70*/  UIMAD.WIDE.U32 UR10, UR6, UR22, URZ ;  /* 0x00000016060a72a5 */ /* 0x000fe4000f8e00ff */
[----:B------:R-:W-:Y:S03]  /*5b80*/  USHF.R.U32.HI UR8, URZ, UR33, UR5 ;  /* 0x00000021ff087299 */ /* 0x000fe60008011605 */
[----:B------:R-:W-:Y:S02]  /*5b90*/  UMOV UR5, UR17 ;  /* 0x0000001100057c82 */ /* 0x000fe40008000000 */
[----:B------:R-:W-:Y:S03]  /*5ba0*/  @UP1 USHF.R.U32.HI UR4, URZ, UR23, UR5 ;  /* 0x00000017ff041299 */ /* 0x000fe60008011605 */
[----:B------:R-:W-:Y:S01]  /*5bb0*/  UMOV UR5, UR19 ;  /* 0x0000001300057c82 */ /* 0x000fe20008000000 */
[----:B------:R-:W-:Y:S02]  /*5bc0*/  UIMAD UR4, UR42, UR4, URZ ;  /* 0x000000042a0472a4 */ /* 0x000fe4000f8e02ff */
[----:B------:R-:W-:Y:S02]  /*5bd0*/  @UP1 USHF.R.U32.HI UR7, URZ, UR23, UR5 ;  /* 0x00000017ff071299 */ /* 0x000fe40008011605 */
[----:B------:R-:W-:Y:S02]  /*5be0*/  USEL UR5, UR14, UR8, !UP0 ;  /* 0x000000080e057287 */ /* 0x000fe4000c000000 */
[----:B------:R-:W-:Y:S02]  /*5bf0*/  UIMAD UR8, UR42, UR7, URZ ;  /* 0x000000072a0872a4 */ /* 0x000fe4000f8e02ff */
[----:B------:R-:W-:Y:S03]  /*5c00*/  UISETP.GE.AND UP0, UPT, UR6, UR4, UPT ;  /* 0x000000040600728c */ /* 0x000fe6000bf06270 */
[----:B------:R-:W-:Y:S01]  /*5c10*/  UMOV UR4, UR11 ;  /* 0x0000000b00047c82 */ /* 0x000fe20008000000 */
[----:B------:R-:W-:Y:S02]  /*5c20*/  UISETP.GE.OR UP0, UPT, UR5, UR8, UP0 ;  /* 0x000000080500728c */ /* 0x000fe40008706670 */
[----:B------:R-:W-:Y:S02]  /*5c30*/  USHF.R.U32.HI UR4, URZ, UR23, UR4 ;  /* 0x00000017ff047299 */ /* 0x000fe40008011604 */
[----:B------:R-:W-:Y:S02]  /*5c40*/  UIMAD.WIDE.U32 UR8, UR5, UR22, URZ ;  /* 0x00000016050872a5 */ /* 0x000fe4000f8e00ff */
[----:B------:R-:W-:Y:S04]  /*5c50*/  USEL UR10, UR6, UR4, !UP1 ;  /* 0x00000004060a7287 */ /* 0x000fe8000c800000 */
[----:B------:R-:W-:Y:S01]  /*5c60*/  UIADD3 UR11, UPT, UPT, -UR10, URZ, URZ ;  /* 0x000000ff0a0b7290 */ /* 0x000fe2000fffe1ff */
[----:B------:R-:W-:Y:S02]  /*5c70*/  @!UP0 UMOV UR4, UR9 ;  /* 0x0000000900048c82 */ /* 0x000fe40008000000 */
[----:B------:R-:W-:Y:S02]  /*5c80*/  @!UP0 USHF.R.U32.HI UR4, URZ, UR23, UR4 ;  /* 0x00000017ff048299 */ /* 0x000fe40008011604 */
[----:B------:R-:W-:Y:S02]  /*5c90*/  UIMAD UR8, UR42, UR11, UR6 ;  /* 0x0000000b2a0872a4 */ /* 0x000fe4000f8e0206 */
[----:B------:R-:W-:Y:S02]  /*5ca0*/  @!UP0 USEL UR4, UR5, UR4, !UP1 ;  /* 0x0000000405048287 */ /* 0x000fe4000c800000 */
[----:B------:R-:W-:Y:S02]  /*5cb0*/  UISETP.NE.AND UP1, UPT, UR20, URZ, UPT ;  /* 0x000000ff1400728c */ /* 0x000fe4000bf25270 */
[----:B------:R-:W-:Y:S02]  /*5cc0*/  @!UP0 UIMAD UR8, UR7, UR8, UR4 ;  /* 0x00000008070882a4 */ /* 0x000fe4000f8e0204 */
[----:B------:R-:W-:Y:S02]  /*5cd0*/  @!UP0 UIADD3 UR9, UPT, UPT, UR10, -UR4, URZ ;  /* 0x800000040a098290 */ /* 0x000fe4000fffe0ff */
[----:B------:R-:W-:Y:S02]  /*5ce0*/  UIADD3 UR4, UPT, UPT, -UR5, URZ, URZ ;  /* 0x000000ff05047290 */ /* 0x000fe4000fffe1ff */
[----:B------:R-:W-:Y:S02]  /*5cf0*/  UIADD3 UR7, UPT, UPT, -UR6, URZ, URZ ;  /* 0x000000ff06077290 */ /* 0x000fe4000fffe1ff */
[----:B------:R-:W-:Y:S02]  /*5d00*/  @!UP0 UIMAD UR6, UR9, UR42, UR5 ;  /* 0x0000002a090682a4 */ /* 0x000fe4000f8e0205 */
[----:B------:R-:W-:Y:S02]  /*5d10*/  UIMAD UR14, UR15, UR4, UR14 ;  /* 0x000000040f0e72a4 */ /* 0x000fe4000f8e020e */
[----:B------:R-:W-:Y:S01]  /*5d20*/  UIMAD UR4, UR34, UR7, UR13 ;  /* 0x00000007220472a4 */ /* 0x000fe2000f8e020d */
[----:B------:R-:W-:Y:S02]  /*5d30*/  @!UP0 UMOV UR5, UR8 ;  /* 0x0000000800058c82 */ /* 0x000fe40008000000 */
[----:B------:R-:W-:Y:S02]  /*5d40*/  UIMAD UR14, UR5, UR15, UR14 ;  /* 0x0000000f050e72a4 */ /* 0x000fe4000f8e020e */
[----:B------:R-:W-:Y:S11]  /*5d50*/  UIMAD UR13, UR6, UR34, UR4 ;  /* 0x00000022060d72a4 */ /* 0x000ff6000f8e0204 */
[----:B------:R-:W-:Y:S01]  /*5d60*/  @!UPT UIADD3 URZ, UPT, UPT, URZ, URZ, URZ ;  /* 0x000000fffffff290 */ /* 0x000fe2000fffe0ff */
.L_x_115:
[----:B------:R-:W3:Y:S01]  /*5d70*/  @!UP3 LDCU.128 UR8, c[0x0][0xb10] ;  /* 0x00016200ff08b7ac */ /* 0x000ee20008000c00 */
[----:B------:R-:W-:Y:S02]  /*5d80*/  ISETP.NE.U32.AND P0, PT, RZ, UR30, PT ;  /* 0x0000001eff007c0c */ /* 0x000fe4000bf05070 */
[----:B------:R-:W-:Y:S02]  /*5d90*/  SHF.L.U32 R2, R11, 0x1f, RZ ;  /* 0x0000001f0b027819 */ /* 0x000fe400000006ff */
[----:B------:R-:W-:Y:S01]  /*5da0*/  ISETP.NE.AND.EX P0, PT, RZ, UR31, PT, P0 ;  /* 0x0000001fff007c0c */ /* 0x000fe2000bf05300 */
[----:B------:R-:W4:Y:S01]  /*5db0*/  @!UP3 LDCU UR5, c[0x0][0xb0c] ;  /* 0x00016180ff05b7ac */ /* 0x000f220008000800 */
[----:B---3--:R-:W-:Y:S07]  /*5dc0*/  UIMAD.WIDE.U32 UR6, UR14, UR8, URZ ;  /* 0x000000080e0672a5 */ /* 0x008fee000f8e00ff */
[----:B------:R-:W-:Y:S01]  /*5dd0*/  @!UP3 UMOV UR4, UR7 ;  /* 0x000000070004bc82 */ /* 0x000fe20008000000 */
[----:B----4-:R-:W-:Y:S02]  /*5de0*/  @!UP3 UISETP.NE.AND UP0, UPT, UR5, 0x1, UPT ;  /* 0x000000010500b88c */ /* 0x010fe4000bf05270 */
[----:B------:R-:W-:Y:S02]  /*5df0*/  @!UP3 USHF.R.U32.HI UR4, URZ, UR9, UR4 ;  /* 0x00000009ff04b299 */ /* 0x000fe40008011604 */
[----:B------:R-:W-:Y:S02]  /*5e00*/  UIMAD.WIDE.U32 UR6, UR13, UR11, URZ ;  /* 0x0000000b0d0672a5 */ /* 0x000fe4000f8e00ff */
[----:B------:R-:W-:Y:S02]  /*5e10*/  @!UP3 USEL UR8, UR14, UR4, !UP0 ;  /* 0x000000040e08b287 */ /* 0x000fe4000c000000 */
[----:B------:R-:W-:Y:S03]  /*5e20*/  @!UP3 UISETP.NE.AND UP0, UPT, UR10, 0x1, UPT ;  /* 0x000000010a00b88c */ /* 0x000fe6000bf05270 */
[----:B------:R-:W-:Y:S02]  /*5e30*/  @!UP3 UMOV UR6, UR7 ;  /* 0x000000070006bc82 */ /* 0x000fe40008000000 */
[----:B------:R-:W3:Y:S02]  /*5e40*/  @!UP3 LDCU UR4, c[0x0][0xb20] ;  /* 0x00016400ff04b7ac */ /* 0x000ee40008000800 */
[----:B---3--:R-:W-:Y:S04]  /*5e50*/  @!UP3 USHF.R.U32.HI UR6, URZ, UR4, UR6 ;  /* 0x00000004ff06b299 */ /* 0x008fe80008011606 */
[----:B------:R-:W-:Y:S04]  /*5e60*/  @!UP3 USEL UR6, UR13, UR6, !UP0 ;  /* 0x000000060d06b287 */ /* 0x000fe8000c000000 */
[----:B------:R-:W-:Y:S02]  /*5e70*/  @!UP3 UIADD3 UR4, UPT, UPT, -UR8, UR6, URZ ;  /* 0x000000060804b290 */ /* 0x000fe4000fffe1ff */
[----:B------:R-:W-:Y:S02]  /*5e80*/  @!UP3 UIADD3 UR6, UPT, UPT, UR8, -UR6, URZ ;  /* 0x800000060806b290 */ /* 0x000fe4000fffe0ff */
[----:B------:R-:W-:Y:S02]  /*5e90*/  @!UP3 UIMAD UR14, UR4, UR5, UR14 ;  /* 0x00000005040eb2a4 */ /* 0x000fe4000f8e020e */
[----:B------:R-:W-:Y:S01]  /*5ea0*/  @!UP3 UIMAD UR13, UR6, UR10, UR13 ;  /* 0x0000000a060db2a4 */ /* 0x000fe2000f8e020d */
[----:B------:R-:W-:Y:S11]  /*5eb0*/  BRA.U UP4, `(.L_x_116) ;  /* 0x0000000104107547 */ /* 0x000ff6000b800000 */
[----:B------:R-:W-:Y:S04]  /*5ec0*/  MOV R3, UR41 ;  /* 0x0000002900037c02 */ /* 0x000fe80008000f00 */
[----:B------:R-:W-:Y:S04]  /*5ed0*/  SHF.L.U32 R3, R3, 0x1f, RZ ;  /* 0x0000001f03037819 */ /* 0x000fe800000006ff */
[----:B------:R-:W3:Y:S02]  /*5ee0*/  SYNCS.PHASECHK.TRANS64.TRYWAIT P1, [UR21+0x2b8], R3 ;  /* 0x0002b803ff0075a7 */ /* 0x000ee40008021115 */
[----:B---3--:R-:W-:Y:S05]  /*5ef0*/  @!P1 BRA `(.L_x_117) ;  /* 0x0000004000149947 */ /* 0x008fea0003800000 */
.L_x_116:
[----:B------:R-:W-:Y:S05]  /*5f00*/  BRA.U !UP6, `(.L_x_118) ;  /* 0x000000010e387547 */ /* 0x000fea000b800000 */
[----:B------:R-:W-:Y:S01]  /*5f10*/  UPLOP3.LUT UP1, UPT, UPT, UPT, UP5, 0x80, 0x8 ;  /* 0x000000000008789c */ /* 0x000fe20003f2f050 */
[----:B--2---:R-:W-:Y:S01]  /*5f20*/  HFMA2 R0, -RZ, RZ, 0, 5.9604644775390625e-08 ;  /* 0x00000001ff007431 */ /* 0x004fe200000001ff */
[----:B------:R-:W2:Y:S01]  /*5f30*/  LDCU.64 UR8, c[0x0][0x358] ;  /* 0x00006b00ff0877ac */ /* 0x000ea20008000a00 */
[----:B------:R-:W-:Y:S03]  /*5f40*/  IMAD.MOV.U32 R112, RZ, RZ, 0x1 ;  /* 0x00000001ff707424 */ /* 0x000fe600078e00ff */
[----:B------:R-:W-:Y:S05]  /*5f50*/  PLOP3.LUT P1, PT, PT, PT, UP1, 0x80, 0x8 ;  /* 0x000000000008781c */ /* 0x000fea0003f2f018 */
[----:B------:R-:W3:Y:S01]  /*5f60*/  @UP1 LDCU.64 UR4, c[0x0][0x888] ;  /* 0x00011100ff0417ac */ /* 0x000ee20008000a00 */
[----:B------:R-:W-:Y:S07]  /*5f70*/  @UP1 UIMAD UR6, UR36, UR30, URZ ;  /* 0x0000001e240612a4 */ /* 0x000fee000f8e02ff */
[----:B------:R-:W-:Y:S01]  /*5f80*/  @!P1 PRMT R112, R0, 0x7610, R112 ;  /* 0x0000761000709816 */ /* 0x000fe20000000070 */
[----:B---3--:R-:W-:Y:S06]  /*5f90*/  @UP1 UIMAD.WIDE UR4, UR6, 0x4, UR4 ;  /* 0x00000004060418a5 */ /* 0x008fec000f8e0204 */
[----:B-----5:R-:W-:Y:S01]  /*5fa0*/  IMAD.U32 R58, RZ, RZ, UR4 ;  /* 0x00000004ff3a7e24 */ /* 0x020fe2000f8e00ff */
[----:B------:R-:W-:Y:S04]  /*5fb0*/  MOV R59, UR5 ;  /* 0x00000005003b7c02 */ /* 0x000fe80008000f00 */
[----:B------:R-:W3:Y:S01]  /*5fc0*/  @!UP1 LDCU UR4, c[0x0][0x880] ;  /* 0x00011000ff0497ac */ /* 0x000ee20008000800 */
[----:B--2---:R4:W5:Y:S02]  /*5fd0*/  @P1 LDG.E R58, desc[UR8][R58.64] ;  /* 0x000000083a3a1981 */ /* 0x004964000c1e1900 */
[----:B---34-:R-:W-:Y:S07]  /*5fe0*/  @!P1 IMAD.U32 R58, RZ, RZ, UR4 ;  /* 0x00000004ff3a9e24 */ /* 0x018fee000f8e00ff */
.L_x_118:
[----:B-----5:R-:W-:Y:S01]  /*5ff0*/  @!P0 ISETP.EQ.AND P2, PT, R58, RZ, PT ;  /* 0x000000ff3a00820c */ /* 0x020fe20003f42270 */
[----:B------:R-:W-:Y:S01]  /*6000*/  @!UPT UIADD3 URZ, UPT, UPT, URZ, URZ, URZ ;  /* 0x000000fffffff290 */ /* 0x000fe2000fffe0ff */
[----:B------:R-:W-:Y:S11]  /*6010*/  @!P0 BRA `(.L_x_119) ;  /* 0x0000000000148947 */ /* 0x000ff60003800000 */
[----:B------:R-:W-:Y:S02]  /*6020*/  LOP3.LUT P0, RZ, R112, 0xff, RZ, 0xc0, !PT ;  /* 0x000000ff70ff7812 */ /* 0x000fe4000780c0ff */
[----:B------:R-:W-:Y:S04]  /*6030*/  PLOP3.LUT P2, PT, PT, PT, UP1, 0x80, 0x8 ;  /* 0x000000000008781c */ /* 0x000fe80003f4f018 */
[----:B------:R-:W-:Y:S07]  /*6040*/  PLOP3.LUT P2, PT, P2, PT, PT, 0x8, 0x80 ;  /* 0x000000000080781c */ /* 0x000fee000174e170 */
[----:B------:R-:W-:Y:S11]  /*6050*/  @P0 ISETP.EQ.AND P2, PT, R58, RZ, PT ;  /* 0x000000ff3a00020c */ /* 0x000ff60003f42270 */
[----:B------:R-:W-:Y:S02]  /*6060*/  @!UPT UIADD3 URZ, UPT, UPT, URZ, URZ, URZ ;  /* 0x000000fffffff290 */ /* 0x000fe4000fffe0ff */
.L_x_119:
[----:B------:R-:W3:Y:S01]  /*6070*/  SYNCS.PHASECHK.TRANS64.TRYWAIT P0, [UR21+0x2a8], R2 ;  /* 0x0002a802ff0075a7 */ /* 0x000ee20008001115 */
[----:B------:R-:W-:Y:S02]  /*6080*/  ELECT P1, URZ, PT ;  /* 0x0000000000ff782f */ /* 0x000fe40003820000 */
[----:B------:R-:W-:Y:S01]  /*6090*/  IADD3 R10, PT, PT, R10, 0x1, RZ ;  /* 0x000000010a0a7810 */ /* 0x000fe20007ffe0ff */
[----:B---3--:R-:W-:Y:S10]  /*60a0*/  @!P0 BRA `(.L_x_120) ;  /* 0x0000003c00c08947 */ /* 0x008ff40003800000 */
.L_x_249:
[----:B------:R-:W-:Y:S01]  /*60b0*/  UPLOP3.LUT UP4, UPT, UPT, UPT, UPT, 0x80, 0x8 ;  /* 0x000000000008789c */ /* 0x000fe20003f8f070 */
[----:B------:R-:W-:Y:S01]  /*60c0*/  PLOP3.LUT P1, PT, P2, P1, PT, 0xf2, 0x2f ;  /* 0x00000000002f781c */ /* 0x000fe20001723e72 */
[----:B------:R-:W-:Y:S01]  /*60d0*/  UMOV UR6, 0x0 ;  /* 0x0000000000067882 */ /* 0x000fe20000000000 */
[----:B------:R-:W-:Y:S01]  /*60e0*/  UMOV UR7, 0x10000000 ;  /* 0x1000000000077882 */ /* 0x000fe20000000000 */
[----:B------:R-:W-:Y:S01]  /*60f0*/  UMOV UR28, UR36 ;  /* 0x00000024001c7c82 */ /* 0x000fe20008000000 */
[----:B------:R-:W-:Y:S01]  /*6100*/  UMOV UR20, UR36 ;  /* 0x0000002400147c82 */ /* 0x000fe20008000000 */
[----:B------:R-:W-:Y:S01]  /*6110*/  UMOV UR12, UR36 ;  /* 0x00000024000c7c82 */ /* 0x000fe20008000000 */
[----:B------:R-:W-:Y:S01]  /*6120*/  LOP3.LUT R11, R11, 0x1, RZ, 0x3c, !PT ;  /* 0x000000010b0b7812 */ /* 0x000fe200078e3cff */
[----:B------:R-:W-:Y:S06]  /*6130*/  UMOV UR36, UR29 ;  /* 0x0000001d00247c82 */ /* 0x000fec0008000000 */
[----:B--2---:R-:W-:Y:S01]  /*6140*/  @!P1 IADD3 R2, P0, PT, R12, 0x580, RZ ;  /* 0x000005800c029810 */ /* 0x004fe20007f1e0ff */
[----:B------:R-:W-:Y:S03]  /*6150*/  VOTEU.ALL UP0, P1 ;  /* 0x0000000000ff7886 */ /* 0x000fe60000800000 */
[----:B------:R-:W-:Y:S01]  /*6160*/  @!P1 R2UR UR5, R2 ;  /* 0x00000000020592ca */ /* 0x000fe200000e0000 */
[----:B------:R-:W-:Y:S01]  /*6170*/  @!P1 IMAD.X R0, RZ, RZ, R13, P0 ;  /* 0x000000ffff009224 */ /* 0x000fe200000e060d */
[----:B------:R-:W-:Y:S01]  /*6180*/  @!UP0 UIMAD UR26, UR45, 0x60, URZ ;  /* 0x000000602d1a88a4 */ /* 0x000fe2000f8e02ff */
[----:B------:R-:W-:Y:S01]  /*6190*/  ISETP.NE.AND P0, PT, R10, 0x2, PT ;  /* 0x000000020a00780c */ /* 0x000fe20003f05270 */
[----:B------:R-:W-:Y:S02]  /*61a0*/  @!UP0 USHF.L.U32 UR27, UR46, 0x6, URZ ;  /* 0x000000062e1b8899 */ /* 0x000fe400080006ff */
[----:B------:R-:W-:Y:S01]  /*61b0*/  @!P1 R2UR UR4, R0 ;  /* 0x00000000000492ca */ /* 0x000fe200000e0000 */
[----:B------:R-:W-:Y:S01]  /*61c0*/  @!UP0 UIADD3 UR24, UPT, UPT, UR21, 0x400, URZ ;  /* 0x0000040015188890 */ /* 0x000fe2000fffe0ff */
[----:B------:R-:W-:Y:S01]  /*61d0*/  SEL R0, RZ, 0x1, P0 ;  /* 0x00000001ff007807 */ /* 0x000fe20000000000 */
[----:B------:R-:W-:Y:S01]  /*61e0*/  @!UP0 UIADD3 UR25, UPT, UPT, UR21, 0x2a0, URZ ;  /* 0x000002a015198890 */ /* 0x000fe2000fffe0ff */
[----:B------:R-:W-:Y:S01]  /*61f0*/  SEL R10, R10, RZ, P0 ;  /* 0x000000ff0a0a7207 */ /* 0x000fe20000000000 */
[----:B------:R-:W-:Y:S01]  /*6200*/  @!UP0 UIADD3 UR16, UPT, UPT, UR21, 0xc00, URZ ;  /* 0x00000c0015108890 */ /* 0x000fe2000fffe0ff */
[----:B------:R-:W-:Y:S01]  /*6210*/  LOP3.LUT R9, R9, R0, RZ, 0x3c, !PT ;  /* 0x0000000009097212 */ /* 0x000fe200078e3cff */
[----:B------:R-:W-:Y:S01]  /*6220*/  IMAD.U32 R2, RZ, RZ, UR5 ;  /* 0x00000005ff027e24 */ /* 0x000fe2000f8e00ff */
[----:B------:R-:W-:Y:S02]  /*6230*/  @!UP0 UIADD3 UR8, UPT, UPT, UR21, 0x1400, URZ ;  /* 0x0000140015088890 */ /* 0x000fe4000fffe0ff */
[----:B------:R-:W-:Y:S02]  /*6240*/  @!UP0 UIADD3 UR18, UPT, UPT, UR26, 0x20, URZ ;  /* 0x000000201a128890 */ /* 0x000fe4000fffe0ff */
[----:B------:R-:W-:Y:S01]  /*6250*/  @!UP0 UIADD3 UR10, UPT, UPT, UR26, 0x40, URZ ;  /* 0x000000401a0a8890 */ /* 0x000fe2000fffe0ff */
[----:B------:R-:W-:Y:S01]  /*6260*/  IMAD.U32 R3, RZ, RZ, UR4 ;  /* 0x00000004ff037e24 */ /* 0x000fe2000f8e00ff */
[----:B------:R-:W-:Y:S01]  /*6270*/  @!P1 R2UR UR4, R2 ;  /* 0x00000000020492ca */ /* 0x000fe200000e0000 */
[----:B------:R-:W-:Y:S01]  /*6280*/  VOTEU.ALL UP0, P1 ;  /* 0x0000000000ff7886 */ /* 0x000fe20000800000 */
[----:B------:R-:W-:Y:S01]  /*6290*/  UMOV UR17, UR25 ;  /* 0x0000001900117c82 */ /* 0x000fe20008000000 */
[----:B------:R-:W-:Y:S01]  /*62a0*/  UMOV UR19, UR27 ;  /* 0x0000001b00137c82 */ /* 0x000fe20008000000 */
[----:B------:R-:W-:Y:S01]  /*62b0*/  @!P1 R2UR UR5, R3 ;  /* 0x00000000030592ca */ /* 0x000fe200000e0000 */
[----:B------:R-:W-:Y:S01]  /*62c0*/  UMOV UR9, UR25 ;  /* 0x0000001900097c82 */ /* 0x000fe20008000000 */
[----:B------:R-:W-:Y:S01]  /*62d0*/  UMOV UR11, UR27 ;  /* 0x0000001b000b7c82 */ /* 0x000fe20008000000 */
[----:B------:R-:W-:Y:S02]  /*62e0*/  UIADD3 UR45, UPT, UPT, UR13, UR57, URZ ;  /* 0x000000390d2d7290 */ /* 0x000fe4000fffe0ff */
[----:B------:R-:W-:Y:S08]  /*62f0*/  UIADD3 UR46, UPT, UPT, UR14, UR60, URZ ;  /* 0x0000003c0e2e7290 */ /* 0x000ff0000fffe0ff */
[----:B------:R2:W-:Y:S01]  /*6300*/  @!UP0 UTMALDG.3D [UR24], [UR4], desc[UR6] ;  /* 0x00000618040085b4 */ /* 0x0005e20008011000 */
[----:B------:R-:W-:Y:S05]  /*6310*/  VOTEU.ALL UP0, P1 ;  /* 0x0000000000ff7886 */ /* 0x000fea0000800000 */
[----:B------:R2:W-:Y:S01]  /*6320*/  @!UP0 UTMALDG.3D [UR16], [UR4], desc[UR6] ;  /* 0x00000610040085b4 */ /* 0x0005e20008011000 */
[----:B------:R-:W-:Y:S05]  /*6330*/  VOTEU.ALL UP0, P1 ;  /* 0x0000000000ff7886 */ /* 0x000fea0000800000 */
[----:B------:R2:W-:Y:S01]  /*6340*/  @!UP0 UTMALDG.3D [UR8], [UR4], desc[UR6] ;  /* 0x00000608040085b4 */ /* 0x0005e20008011000 */
[----:B------:R2:W-:Y:S01]  /*6350*/  @!P1 SYNCS.ARRIVE.TRANS64.RED.A0TR RZ, [UR21+0x2a0], R8 ;  /* 0x0002a008ffff99a7 */ /* 0x0005e20008300415 */
[----:B------:R-:W-:Y:S01]  /*6360*/  SYNCS.ARRIVE.TRANS64.RED.A1T0 RZ, [UR48], RZ ;  /* 0x000000ffffff79a7 */ /* 0x000fe20008100430 */
[----:B------:R-:W-:Y:S05]  /*6370*/  BRA.U UP2, `(.L_x_121) ;  /* 0xfffffff502407547 */ /* 0x000fea000b83ffff */
[----:B------:R-:W-:Y:S07]  /*6380*/  MOV R0, UR21 ;  /* 0x0000001500007c02 */ /* 0x000fee0008000f00 */
.L_x_122:
[----:B---3--:R-:W-:-:S04]  /*6390*/  SHF.L.U32 R2, R11, 0x1f, RZ ;  /* 0x0000001f0b027819 */ /* 0x008fc800000006ff */
[----:B------:R3:W4:Y:S03]  /*63a0*/  SYNCS.PHASECHK.TRANS64.TRYWAIT P0, [R0+URZ+0x2a8], R2 ;  /* 0x0002a802000075a7 */ /* 0x00072600080011ff */
[----:B----4-:R-:W-:Y:S05]  /*63b0*/  @!P0 NANOSLEEP.SYNCS 0x989680 ;  /* 0x009896800000895d */ /* 0x010fea0003900000 */
[----:B------:R-:W4:Y:S02]  /*63c0*/  @!P0 SYNCS.PHASECHK.TRANS64 P0, [R0+URZ+0x2a8], R2 ;  /* 0x0002a802000085a7 */ /* 0x000f2400080010ff */
[----:B-12-4-:R-:W-:Y:S05]  /*63d0*/  @P0 EXIT ;  /* 0x000000000000094d */ /* 0x016fea0003800000 */
[----:B------:R-:W-:Y:S05]  /*63e0*/  BRA `(.L_x_122) ;  /* 0xfffffffc00e87947 */ /* 0x000fea000383ffff */
.L_x_113:
[----:B------:R-:W-:-:S06]  /*63f0*/  UISETP.GE.AND UP0, UPT, UR20, 0x4, UPT ;  /* 0x000000041400788c */ /* 0x000fcc000bf06270 */
[----:B------:R-:W-:-:S13]  /*6400*/  PLOP3.LUT P0, PT, PT, PT, UP0, 0x80, 0x8 ;  /* 0x000000000008781c */ /* 0x000fda0003f0f008 */
[----:B-1----:R-:W-:Y:S05]  /*6410*/  @!P0 EXIT ;  /* 0x000000000000894d */ /* 0x002fea0003800000 */
[----:B------:R-:W-:Y:S01]  /*6420*/  BAR.SYNC.DEFER_BLOCKING 0x6, 0xa0 ;  /* 0x0182800000007b1d */ /* 0x000fe20000010000 */
[C---:B------:R-:W-:Y:S01]  /*6430*/  IMAD.SHL.U32 R6, R110.reuse, 0x20, RZ ;  /* 0x000000206e067824 */ /* 0x040fe200078e00ff */
[----:B------:R-:W-:Y:S01]  /*6440*/  CS2R R116, SRZ ;  /* 0x0000000000747805 */ /* 0x000fe2000001ff00 */
[C---:B------:R-:W-:Y:S01]  /*6450*/  IMAD.SHL.U32 R111, R110.reuse, 0x10, RZ ;  /* 0x000000106e6f7824 */ /* 0x040fe200078e00ff */
[----:B------:R-:W-:Y:S01]  /*6460*/  CS2R R114, SRZ ;  /* 0x0000000000727805 */ /* 0x000fe2000001ff00 */
[----:B------:R-:W-:Y:S01]  /*6470*/  IMAD.SHL.U32 R3, R110, 0x4, RZ ;  /* 0x000000046e037824 */ /* 0x000fe200078e00ff */
[----:B------:R-:W-:Y:S02]  /*6480*/  UMOV UR44, 0x400 ;  /* 0x00000400002c7882 */ /* 0x000fe40000000000 */
[----:B------:R-:W1:Y:S01]  /*6490*/  LDC.64 R102, c[0x0][0x888] ;  /* 0x00022200ff667b82 */ /* 0x000e620000000a00 */
[----:B------:R-:W-:Y:S01]  /*64a0*/  ULEA UR44, UR48, UR44, 0x18 ;  /* 0x0000002c302c7291 */ /* 0x000fe2000f8ec0ff */
[----:B------:R-:W-:Y:S01]  /*64b0*/  LOP3.LUT R2, R6, 0x80, RZ, 0xc0, !PT ;  /* 0x0000008006027812 */ /* 0x000fe200078ec0ff */
[----:B------:R-:W-:Y:S01]  /*64c0*/  IMAD.MOV.U32 R56, RZ, RZ, RZ ;  /* 0x000000ffff387224 */ /* 0x000fe200078e00ff */
[----:B------:R-:W-:Y:S01]  /*64d0*/  LOP3.LUT R111, R111, 0x600, RZ, 0xc0, !PT ;  /* 0x000006006f6f7812 */ /* 0x000fe200078ec0ff */
[----:B------:R-:W-:Y:S01]  /*64e0*/  UIADD3 UR4, UPT, UPT, UR44, 0x1c00, URZ ;  /* 0x00001c002c047890 */ /* 0x000fe2000fffe0ff */
[----:B------:R-:W-:Y:S01]  /*64f0*/  LOP3.LUT R2, R2, 0x10, R110, 0xf8, !PT ;  /* 0x0000001002027812 */ /* 0x000fe200078ef86e */
[----:B------:R-:W2:Y:S01]  /*6500*/  LDCU UR50, c[0x0][0x370] ;  /* 0x00006e00ff3277ac */ /* 0x000ea20008000800 */
[----:B------:R-:W3:Y:S01]  /*6510*/  LDC.64 R108, c[0x0][0x890] ;  /* 0x00022400ff6c7b82 */ /* 0x000ee20000000a00 */
[----:B------:R-:W-:-:S02]  /*6520*/  LOP3.LUT R111, R111, 0x60, R6, 0xf8, !PT ;  /* 0x000000606f6f7812 */ /* 0x000fc400078ef806 */
[----:B------:R-:W-:Y:S01]  /*6530*/  LOP3.LUT R3, R2, 0x10, R3, 0x78, !PT ;  /* 0x0000001002037812 */ /* 0x000fe200078e7803 */
[----:B------:R-:W-:Y:S01]  /*6540*/  IMAD.U32 R2, R110, 0x10000, RZ ;  /* 0x000100006e027824 */ /* 0x000fe200078e00ff */
[----:B------:R-:W-:Y:S01]  /*6550*/  LOP3.LUT R111, R111, 0x100, R6, 0xf8, !PT ;  /* 0x000001006f6f7812 */ /* 0x000fe200078ef806 */
[----:B------:R-:W-:Y:S01]  /*6560*/  IMAD.U32 R118, RZ, RZ, UR4 ;  /* 0x00000004ff767e24 */ /* 0x000fe2000f8e00ff */
[----:B------:R-:W4:Y:S01]  /*6570*/  LDCU.64 UR62, c[0x0][0x348] ;  /* 0x00006900ff3e77ac */ /* 0x000f220008000a00 */
[----:B------:R-:W1:Y:S01]  /*6580*/  LDC.64 R100, c[0x0][0x8b0] ;  /* 0x00022c00ff647b82 */ /* 0x000e620000000a00 */
[----:B------:R-:W2:Y:S01]  /*6590*/  LDS R0, [UR44+0x370] ;  /* 0x0003702cff007984 */ /* 0x000ea20008000800 */
[----:B------:R-:W-:Y:S01]  /*65a0*/  LOP3.LUT R2, R2, 0x600000, RZ, 0xc0, !PT ;  /* 0x0060000002027812 */ /* 0x000fe200078ec0ff */
[----:B------:R-:W1:Y:S01]  /*65b0*/  LDCU UR43, c[0x0][0xb0c] ;  /* 0x00016180ff2b77ac */ /* 0x000e620008000800 */
[----:B------:R-:W-:Y:S01]  /*65c0*/  LOP3.LUT R111, R111, R3, RZ, 0xfc, !PT ;  /* 0x000000036f6f7212 */ /* 0x000fe200078efcff */
[----:B------:R-:W1:Y:S03]  /*65d0*/  LDCU UR39, c[0x0][0xb30] ;  /* 0x00016600ff2777ac */ /* 0x000e660008000800 */
[----:B------:R-:W1:Y:S01]  /*65e0*/  LDC.64 R98, c[0x0][0x8a8] ;  /* 0x00022a00ff627b82 */ /* 0x000e620000000a00 */
[----:B------:R-:W1:Y:S01]  /*65f0*/  LDCU.64 UR58, c[0x0][0x888] ;  /* 0x00011100ff3a77ac */ /* 0x000e620008000a00 */
[----:B------:R-:W1:Y:S01]  /*6600*/  LDCU.64 UR40, c[0x0][0xb28] ;  /* 0x00016500ff2877ac */ /* 0x000e620008000a00 */
[----:B------:R-:W1:Y:S01]  /*6610*/  LDCU.128 UR52, c[0x0][0xb10] ;  /* 0x00016200ff3477ac */ /* 0x000e620008000c00 */
[----:B------:R-:W1:Y:S01]  /*6620*/  LDCU UR49, c[0x0][0x374] ;  /* 0x00006e80ff3177ac */ /* 0x000e620008000800 */
[----:B------:R-:W-:Y:S01]  /*6630*/  UIADD3 UR56, UPT, UPT, UR44, 0x400, URZ ;  /* 0x000004002c387890 */ /* 0x000fe2000fffe0ff */
[----:B--234-:R-:W-:-:S11]  /*6640*/  IMAD.IADD R2, R0, 0x1, R2 ;  /* 0x0000000100027824 */ /* 0x01cfd600078e0202 */
.L_x_142:
[----:B------:R-:W-:Y:S02]  /*6650*/  LEA R8, R114, UR44, 0x3 ;  /* 0x0000002c72087c11 */ /* 0x000fe4000f8e18ff */
[----:B------:R-:W-:Y:S02]  /*6660*/  SHF.L.U32 R0, R116, 0x1f, RZ ;  /* 0x0000001f74007819 */ /* 0x000fe400000006ff */
[----:B-1----:R-:W-:Y:S02]  /*6670*/  LEA R4, R114, UR44, 0x4 ;  /* 0x0000002c72047c11 */ /* 0x002fe4000f8e20ff */
[----:B--2---:R-:W2:Y:S02]  /*6680*/  SYNCS.PHASECHK.TRANS64.TRYWAIT P0, [R8+URZ+0x2c0], R0 ;  /* 0x0002c000080075a7 */ /* 0x004ea400080011ff */
[----:B--2---:R-:W-:Y:S05]  /*6690*/  @!P0 BRA `(.L_x_123) ;  /* 0x00000038005c8947 */ /* 0x004fea0003800000 */
.L_x_250:
        /* <DEDUP_REMOVED lines=11> */
[----:B------:R-:W-:Y:S01]  /*6750*/  PLOP3.LUT P0, PT, PT, PT, UP1, 0x80, 0x8 ;  /* 0x000000000008781c */ /* 0x000fe20003f0f018 */
[----:B------:R-:W-:Y:S11]  /*6760*/  UP2UR UR47, UPR, URZ, 0x2 ;  /* 0x00000002ff2f7883 */ /* 0x000ff60008000000 */
[----:B------:R-:W-:Y:S01]  /*6770*/  @!UPT UIADD3 URZ, UPT, UPT, URZ, URZ, URZ ;  /* 0x000000fffffff290 */ /* 0x000fe2000fffe0ff */
        /* <DEDUP_REMOVED lines=13> */
[----:B------:R-:W3:Y:S01]  /*6850*/  LDCU UR12, c[0x0][0xb20] ;  /* 0x00016400ff0c77ac */ /* 0x000ee20008000800 */
[----:B-1----:R-:W-:Y:S02]  /*6860*/  UIMAD.WIDE.U32 UR4, UR49, UR55, URZ ;  /* 0x00000037310472a5 */ /* 0x002fe4000f8e00ff */
[----:B------:R-:W-:Y:S02]  /*6870*/  UIMAD.WIDE.U32 UR6, UR50, UR52, URZ ;  /* 0x00000034320672a5 */ /* 0x000fe4000f8e00ff */
[----:B------:R-:W-:Y:S02]  /*6880*/  UISETP.NE.AND UP0, UPT, UR54, 0x1, UPT ;  /* 0x000000013600788c */ /* 0x000fe4000bf05270 */
[----:B------:R-:W-:Y:S02]  /*6890*/  UIMAD.WIDE.U32 UR8, UR37, UR55, URZ ;  /* 0x00000037250872a5 */ /* 0x000fe4000f8e00ff */
[----:B------:R-:W-:Y:S02]  /*68a0*/  UIMAD.WIDE.U32 UR10, UR38, UR52, URZ ;  /* 0x00000034260a72a5 */ /* 0x000fe4000f8e00ff */
[----:B------:R-:W-:Y:S02]  /*68b0*/  UISETP.NE.AND UP1, UPT, UR43, 0x1, UPT ;  /* 0x000000012b00788c */ /* 0x000fe4000bf25270 */
[----:B------:R-:W-:Y:S01]  /*68c0*/  UISETP.NE.AND UP2, UPT, UR42, 0x1, UPT ;  /* 0x000000012a00788c */ /* 0x000fe2000bf45270 */
[----:B------:R-:W-:Y:S02]  /*68d0*/  UMOV UR4, UR5 ;  /* 0x0000000500047c82 */ /* 0x000fe40008000000 */
[----:B---3--:R-:W-:Y:S03]  /*68e0*/  USHF.R.U32.HI UR5, URZ, UR12, UR4 ;  /* 0x0000000cff057299 */ /* 0x008fe60008011604 */
[----:B------:R-:W-:Y:S02]  /*68f0*/  UMOV UR4, UR7 ;  /* 0x0000000700047c82 */ /* 0x000fe40008000000 */
[----:B------:R-:W-:Y:S02]  /*6900*/  USHF.R.U32.HI UR7, URZ, UR53, UR4 ;  /* 0x00000035ff077299 */ /* 0x000fe40008011604 */
[----:B------:R-:W-:Y:S02]  /*6910*/  USEL UR4, UR49, UR5, !UP0 ;  /* 0x0000000531047287 */ /* 0x000fe4000c000000 */
[----:B------:R-:W-:Y:S01]  /*6920*/  USEL UR7, UR50, UR7, !UP1 ;  /* 0x0000000732077287 */ /* 0x000fe2000c800000 */
[----:B------:R-:W-:Y:S01]  /*6930*/  UMOV UR5, UR9 ;  /* 0x0000000900057c82 */ /* 0x000fe20008000000 */
[----:B------:R-:W-:Y:S02]  /*6940*/  UIMAD.WIDE.U32 UR8, UR4, UR40, URZ ;  /* 0x00000028040872a5 */ /* 0x000fe4000f8e00ff */
[----:B------:R-:W-:Y:S03]  /*6950*/  USHF.R.U32.HI UR6, URZ, UR12, UR5 ;  /* 0x0000000cff067299 */ /* 0x000fe60008011605 */
[----:B------:R-:W-:Y:S01]  /*6960*/  UMOV UR5, UR11 ;  /* 0x0000000b00057c82 */ /* 0x000fe20008000000 */
[----:B------:R-:W-:Y:S02]  /*6970*/  UIMAD.WIDE.U32 UR10, UR7, UR40, URZ ;  /* 0x00000028070a72a5 */ /* 0x000fe4000f8e00ff */
[----:B------:R-:W-:Y:S02]  /*6980*/  USHF.R.U32.HI UR12, URZ, UR53, UR5 ;  /* 0x00000035ff0c7299 */ /* 0x000fe40008011605 */
[----:B------:R-:W-:Y:S01]  /*6990*/  USEL UR6, UR37, UR6, !UP0 ;  /* 0x0000000625067287 */ /* 0x000fe2000c000000 */
[----:B------:R-:W-:Y:S02]  /*69a0*/  UMOV UR5, UR9 ;  /* 0x0000000900057c82 */ /* 0x000fe40008000000 */
[----:B------:R-:W-:Y:S01]  /*69b0*/  UMOV UR10, UR11 ;  /* 0x0000000b000a7c82 */ /* 0x000fe20008000000 */
[----:B------:R-:W-:Y:S02]  /*69c0*/  @UP2 USHF.R.U32.HI UR4, URZ, UR41, UR5 ;  /* 0x00000029ff042299 */ /* 0x000fe40008011605 */
[----:B------:R-:W-:Y:S02]  /*69d0*/  @UP2 USHF.R.U32.HI UR7, URZ, UR41, UR10 ;  /* 0x00000029ff072299 */ /* 0x000fe4000801160a */
[----:B------:R-:W-:Y:S02]  /*69e0*/  UIMAD UR4, UR42, UR4, URZ ;  /* 0x000000042a0472a4 */ /* 0x000fe4000f8e02ff */
[----:B------:R-:W-:Y:S02]  /*69f0*/  UIMAD.WIDE.U32 UR10, UR6, UR40, URZ ;  /* 0x00000028060a72a5 */ /* 0x000fe4000f8e00ff */
[----:B------:R-:W-:Y:S02]  /*6a00*/  USEL UR5, UR38, UR12, !UP1 ;  /* 0x0000000c26057287 */ /* 0x000fe4000c800000 */
[----:B------:R-:W-:Y:S02]  /*6a10*/  UIMAD UR8, UR42, UR7, URZ ;  /* 0x000000072a0872a4 */ /* 0x000fe4000f8e02ff */
[----:B------:R-:W-:Y:S03]  /*6a20*/  UISETP.GE.AND UP0, UPT, UR6, UR4, UPT ;  /* 0x000000040600728c */ /* 0x000fe6000bf06270 */
[----:B------:R-:W-:Y:S01]  /*6a30*/  UMOV UR4, UR11 ;  /* 0x0000000b00047c82 */ /* 0x000fe20008000000 */
[----:B------:R-:W-:Y:S02]  /*6a40*/  UISETP.GE.OR UP0, UPT, UR5, UR8, UP0 ;  /* 0x000000080500728c */ /* 0x000fe40008706670 */
[----:B------:R-:W-:Y:S02]  /*6a50*/  USHF.R.U32.HI UR4, URZ, UR41, UR4 ;  /* 0x00000029ff047299 */ /* 0x000fe40008011604 */
[----:B------:R-:W-:Y:S02]  /*6a60*/  UIMAD.WIDE.U32 UR8, UR5, UR40, URZ ;  /* 0x00000028050872a5 */ /* 0x000fe4000f8e00ff */
[----:B------:R-:W-:Y:S02]  /*6a70*/  USEL UR11, UR6, UR4, !UP2 ;  /* 0x00000004060b7287 */ /* 0x000fe4000d000000 */
[----:B------:R-:W-:Y:S02]  /*6a80*/  UIADD3 UR8, UPT, UPT, -UR5, URZ, URZ ;  /* 0x000000ff05087290 */ /* 0x000fe4000fffe1ff */
[----:B------:R-:W-:Y:S01]  /*6a90*/  UIADD3 UR10, UPT, UPT, -UR11, URZ, URZ ;  /* 0x000000ff0b0a7290 */ /* 0x000fe2000fffe1ff */
[----:B------:R-:W-:Y:S01]  /*6aa0*/  @!UP0 UMOV UR4, UR9 ;  /* 0x0000000900048c82 */ /* 0x000fe20008000000 */
[----:B------:R-:W-:Y:S02]  /*6ab0*/  UIADD3 UR9, UPT, UPT, -UR6, URZ, URZ ;  /* 0x000000ff06097290 */ /* 0x000fe4000fffe1ff */
[----:B------:R-:W-:Y:S02]  /*6ac0*/  @!UP0 USHF.R.U32.HI UR4, URZ, UR41, UR4 ;  /* 0x00000029ff048299 */ /* 0x000fe40008011604 */
[----:B------:R-:W-:Y:S02]  /*6ad0*/  UIMAD UR10, UR42, UR10, UR6 ;  /* 0x0000000a2a0a72a4 */ /* 0x000fe4000f8e0206 */
[----:B------:R-:W-:Y:S04]  /*6ae0*/  @!UP0 USEL UR4, UR5, UR4, !UP2 ;  /* 0x0000000405048287 */ /* 0x000fe8000d000000 */
[----:B------:R-:W-:Y:S02]  /*6af0*/  @!UP0 UIMAD UR10, UR7, UR10, UR4 ;  /* 0x0000000a070a82a4 */ /* 0x000fe4000f8e0204 */
[----:B------:R-:W-:Y:S02]  /*6b00*/  @!UP0 UIADD3 UR11, UPT, UPT, UR11, -UR4, URZ ;  /* 0x800000040b0b8290 */ /* 0x000fe4000fffe0ff */
[----:B------:R-:W-:Y:S02]  /*6b10*/  UIMAD UR7, UR43, UR8, UR38 ;  /* 0x000000082b0772a4 */ /* 0x000fe4000f8e0226 */
[----:B------:R-:W-:Y:S02]  /*6b20*/  @!UP0 UIMAD UR6, UR11, UR42, UR5 ;  /* 0x0000002a0b0682a4 */ /* 0x000fe4000f8e0205 */
[----:B------:R-:W-:Y:S01]  /*6b30*/  UIMAD UR4, UR54, UR9, UR37 ;  /* 0x00000009360472a4 */ /* 0x000fe2000f8e0225 */
[----:B------:R-:W-:Y:S02]  /*6b40*/  @!UP0 UMOV UR5, UR10 ;  /* 0x0000000a00058c82 */ /* 0x000fe40008000000 */
[----:B------:R-:W-:Y:S02]  /*6b50*/  UIMAD UR38, UR5, UR43, UR7 ;  /* 0x0000002b052672a4 */ /* 0x000fe4000f8e0207 */
[----:B------:R-:W-:Y:S11]  /*6b60*/  UIMAD UR37, UR6, UR54, UR4 ;  /* 0x00000036062572a4 */ /* 0x000ff6000f8e0204 */
[----:B------:R-:W-:Y:S01]  /*6b70*/  @!UPT UIADD3 URZ, UPT, UPT, URZ, URZ, URZ ;  /* 0x000000fffffff290 */ /* 0x000fe2000fffe0ff */
.L_x_124:
[----:B-1----:R-:W-:Y:S01]  /*6b80*/  UISETP.NE.AND UP0, UPT, UR39, 0x1, UPT ;  /* 0x000000012700788c */ /* 0x002fe2000bf05270 */
[----:B------:R-:W-:Y:S10]  /*6b90*/  IADD3 R114, PT, PT, R114, 0x1, RZ ;  /* 0x0000000172727810 */ /* 0x000ff40007ffe0ff */
[----:B------:R-:W1:Y:S01]  /*6ba0*/  @!UP0 LDCU.128 UR12, c[0x0][0xb10] ;  /* 0x00016200ff0c87ac */ /* 0x000e620008000c00 */
[----:B------:R-:W3:Y:S01]  /*6bb0*/  @!UP0 LDCU UR5, c[0x0][0xb0c] ;  /* 0x00016180ff0587ac */ /* 0x000ee20008000800 */
[----:B------:R-:W4:Y:S01]  /*6bc0*/  @!UP0 LDCU UR10, c[0x0][0xb20] ;  /* 0x00016400ff0a87ac */ /* 0x000f220008000800 */
[----:B-1----:R-:W-:Y:S02]  /*6bd0*/  UIMAD.WIDE.U32 UR8, UR38, UR12, URZ ;  /* 0x0000000c260872a5 */ /* 0x002fe4000f8e00ff */
[----:B------:R-:W-:Y:S02]  /*6be0*/  UIMAD.WIDE.U32 UR6, UR37, UR15, URZ ;  /* 0x0000000f250672a5 */ /* 0x000fe4000f8e00ff */
[----:B------:R-:W-:Y:S03]  /*6bf0*/  @!UP0 UISETP.NE.AND UP1, UPT, UR14, 0x1, UPT ;  /* 0x000000010e00888c */ /* 0x000fe6000bf25270 */
[----:B------:R-:W-:Y:S01]  /*6c00*/  @!UP0 UMOV UR4, UR9 ;  /* 0x0000000900048c82 */ /* 0x000fe20008000000 */
[----:B---3--:R-:W-:Y:S02]  /*6c10*/  @!UP0 UISETP.NE.AND UP2, UPT, UR5, 0x1, UPT ;  /* 0x000000010500888c */ /* 0x008fe4000bf45270 */
[----:B------:R-:W-:Y:S01]  /*6c20*/  @!UP0 USHF.R.U32.HI UR4, URZ, UR13, UR4 ;  /* 0x0000000dff048299 */ /* 0x000fe20008011604 */
[----:B------:R-:W-:Y:S02]  /*6c30*/  @!UP0 UMOV UR6, UR7 ;  /* 0x0000000700068c82 */ /* 0x000fe40008000000 */
[----:B----4-:R-:W-:Y:S02]  /*6c40*/  @!UP0 USHF.R.U32.HI UR6, URZ, UR10, UR6 ;  /* 0x0000000aff068299 */ /* 0x010fe40008011606 */
[----:B------:R-:W-:Y:S02]  /*6c50*/  @!UP0 USEL UR7, UR38, UR4, !UP2 ;  /* 0x0000000426078287 */ /* 0x000fe4000d000000 */
[----:B------:R-:W-:Y:S04]  /*6c60*/  @!UP0 USEL UR6, UR37, UR6, !UP1 ;  /* 0x0000000625068287 */ /* 0x000fe8000c800000 */
[----:B------:R-:W-:Y:S02]  /*6c70*/  @!UP0 UIADD3 UR4, UPT, UPT, -UR7, UR6, URZ ;  /* 0x0000000607048290 */ /* 0x000fe4000fffe1ff */
[----:B------:R-:W-:Y:S02]  /*6c80*/  @!UP0 UIADD3 UR6, UPT, UPT, UR7, -UR6, URZ ;  /* 0x8000000607068290 */ /* 0x000fe4000fffe0ff */
[----:B------:R-:W-:Y:S02]  /*6c90*/  @!UP0 UIMAD UR38, UR4, UR5, UR38 ;  /* 0x00000005042682a4 */ /* 0x000fe4000f8e0226 */
[----:B------:R-:W-:Y:S02]  /*6ca0*/  @!UP0 UIMAD UR37, UR6, UR14, UR37 ;  /* 0x0000000e062582a4 */ /* 0x000fe4000f8e0225 */
[----:B------:R-:W-:Y:S09]  /*6cb0*/  ULOP3.LUT UP0, URZ, UR56, 0x90, URZ, 0xc0, !UPT ;  /* 0x0000009038ff7892 */ /* 0x000ff2000f80c0ff */
[----:B------:R-:W-:Y:S05]  /*6cc0*/  BRA.U !UP0, `(.L_x_125) ;  /* 0x0000000108407547 */ /* 0x000fea000b800000 */
[----:B------:R-:W1:Y:S01]  /*6cd0*/  LDCU.64 UR8, c[0x4][0x80] ;  /* 0x01001000ff0877ac */ /* 0x000e620008000a00 */
[----:B------:R-:W-:Y:S01]  /*6ce0*/  MOV R15, 0x0 ;  /* 0x00000000000f7802 */ /* 0x000fe20000000f00 */
[----:B------:R-:W-:Y:S02]  /*6cf0*/  HFMA2 R12, -RZ, RZ, 0, 5.9604644775390625e-08 ;  /* 0x00000001ff0c7431 */ /* 0x000fe400000001ff */
[----:B------:R-:W-:Y:S02]  /*6d00*/  IMAD.MOV.U32 R8, RZ, RZ, 0x70 ;  /* 0x00000070ff087424 */ /* 0x000fe400078e00ff */
[----:B------:R-:W-:Y:S01]  /*6d10*/  IMAD.MOV.U32 R13, RZ, RZ, RZ ;  /* 0x000000ffff0d7224 */ /* 0x000fe200078e00ff */
[----:B------:R-:W3:Y:S01]  /*6d20*/  LDCU.64 UR6, c[0x4][0x88] ;  /* 0x01001100ff0677ac */ /* 0x000ee20008000a00 */
[----:B------:R-:W4:Y:S01]  /*6d30*/  LDC.64 R14, c[0x4][R15] ;  /* 0x010000000f0e7b82 */ /* 0x000f220000000a00 */
[----:B------:R-:W2:Y:S01]  /*6d40*/  LDCU.64 UR4, c[0x4][0x8] ;  /* 0x01000100ff0477ac */ /* 0x000ea20008000a00 */
[----:B-1----:R-:W-:Y:S01]  /*6d50*/  MOV R5, UR9 ;  /* 0x0000000900057c02 */ /* 0x002fe20008000f00 */
[----:B------:R-:W-:Y:S01]  /*6d60*/  IMAD.U32 R4, RZ, RZ, UR8 ;  /* 0x00000008ff047e24 */ /* 0x000fe2000f8e00ff */
[----:B---3--:R-:W-:Y:S01]  /*6d70*/  MOV R7, UR7 ;  /* 0x0000000700077c02 */ /* 0x008fe20008000f00 */
[----:B------:R-:W-:Y:S01]  /*6d80*/  IMAD.U32 R6, RZ, RZ, UR6 ;  /* 0x00000006ff067e24 */ /* 0x000fe2000f8e00ff */
[----:B--2---:R-:W-:Y:S01]  /*6d90*/  MOV R11, UR5 ;  /* 0x00000005000b7c02 */ /* 0x004fe20008000f00 */
[----:B------:R-:W-:Y:S02]  /*6da0*/  IMAD.U32 R10, RZ, RZ, UR4 ;  /* 0x00000004ff0a7e24 */ /* 0x000fe4000f8e00ff */
[----:B------:R-:W-:Y:S07]  /*6db0*/  LEPC R20, `(.L_x_125) ;  /* 0x000000001014794e */ /* 0x000fee0000000000 */
[----:B----45:R-:W-:Y:S05]  /*6dc0*/  CALL.ABS.NOINC R14 ;  /* 0x000000000e007343 */ /* 0x030fea0003c00000 */
.L_x_125:
[----:B------:R-:W-:Y:S01]  /*6dd0*/  LOP3.LUT P0, RZ, R118, 0x90, RZ, 0xc0, !PT ;  /* 0x0000009076ff7812 */ /* 0x000fe2000780c0ff */
[----:B------:R-:W-:Y:S11]  /*6de0*/  BSSY.RECONVERGENT B6, `(.L_x_126) ;  /* 0x0000013000067945 */ /* 0x000ff60003800200 */
[----:B------:R-:W-:Y:S01]  /*6df0*/  @!UPT UIADD3 URZ, UPT, UPT, URZ, URZ, URZ ;  /* 0x000000fffffff290 */ /* 0x000fe2000fffe0ff */
[----:B------:R-:W-:Y:S05]  /*6e00*/  @!P0 BRA `(.L_x_127) ;  /* 0x0000000000408947 */ /* 0x000fea0003800000 */
        /* <DEDUP_REMOVED lines=16> */
.L_x_127:
[----:B------:R-:W-:Y:S05]  /*6f10*/  BSYNC.RECONVERGENT B6 ;  /* 0x0000000000067941 */ /* 0x000fea0003800200 */
.L_x_126:
[----:B------:R-:W-:Y:S01]  /*6f20*/  ISETP.NE.U32.AND P3, PT, R108, RZ, PT ;  /* 0x000000ff6c00720c */ /* 0x000fe20003f65070 */
[----:B------:R-:W-:Y:S01]  /*6f30*/  UISETP.NE.AND UP1, UPT, UR61, URZ, UPT ;  /* 0x000000ff3d00728c */ /* 0x000fe2000bf25270 */
[----:B------:R-:W-:Y:S02]  /*6f40*/  ISETP.NE.U32.AND P4, PT, R100, RZ, PT ;  /* 0x000000ff6400720c */ /* 0x000fe40003f85070 */
[----:B------:R-:W-:Y:S02]  /*6f50*/  ISETP.NE.AND.EX P3, PT, R109, RZ, PT, P3 ;  /* 0x000000ff6d00720c */ /* 0x000fe40003f65330 */
[----:B------:R-:W-:Y:S02]  /*6f60*/  PLOP3.LUT P1, PT, PT, PT, PT, 0x8, 0x80 ;  /* 0x000000000080781c */ /* 0x000fe40003f2e170 */
[----:B------:R-:W-:Y:S02]  /*6f70*/  PLOP3.LUT P0, PT, PT, PT, UP1, 0x80, 0x8 ;  /* 0x000000000008781c */ /* 0x000fe40003f0f018 */
[----:B------:R-:W-:Y:S02]  /*6f80*/  ISETP.NE.AND.EX P4, PT, R101, RZ, PT, P4 ;  /* 0x000000ff6500720c */ /* 0x000fe40003f85340 */
[----:B------:R-:W1:Y:S09]  /*6f90*/  @UP1 LDCU.64 UR4, c[0x0][0x888] ;  /* 0x00011100ff0417ac */ /* 0x000e720008000a00 */
[----:B------:R-:W-:Y:S01]  /*6fa0*/  @P0 PLOP3.LUT P1, PT, P3, PT, PT, 0x80, 0x8 ;  /* 0x000000000008081c */ /* 0x000fe20001f2f070 */
[----:B-1----:R-:W-:Y:S04]  /*6fb0*/  @UP1 UISETP.NE.U32.AND UP0, UPT, UR4, URZ, UPT ;  /* 0x000000ff0400128c */ /* 0x002fe8000bf05070 */
[----:B------:R-:W-:Y:S04]  /*6fc0*/  @UP1 UISETP.NE.AND.EX UP0, UPT, UR5, URZ, UPT, UP0 ;  /* 0x000000ff0500128c */ /* 0x000fe8000bf05300 */
[----:B------:R-:W-:Y:S01]  /*6fd0*/  @UP1 USEL UR4, URZ, 0xffffffff, UP0 ;  /* 0xffffffffff041887 */ /* 0x000fe20008000000 */
[----:B------:R-:W-:Y:S11]  /*6fe0*/  @!P3 BRA `(.L_x_128) ;  /* 0x000000000030b947 */ /* 0x000ff60003800000 */
[----:B------:R-:W-:Y:S01]  /*6ff0*/  ISETP.NE.U32.AND P2, PT, R102, RZ, PT ;  /* 0x000000ff6600720c */ /* 0x000fe20003f45070 */
[----:B------:R-:W1:Y:S01]  /*7000*/  LDCU.64 UR6, c[0x0][0x358] ;  /* 0x00006b00ff0677ac */ /* 0x000e620008000a00 */
[----:B------:R-:W-:Y:S02]  /*7010*/  IMAD.MOV.U32 R112, RZ, RZ, 0x1 ;  /* 0x00000001ff707424 */ /* 0x000fe400078e00ff */
[----:B------:R-:W-:Y:S11]  /*7020*/  ISETP.NE.AND.EX P2, PT, R103, RZ, PT, P2 ;  /* 0x000000ff6700720c */ /* 0x000ff60003f45320 */
[----:B------:R-:W-:Y:S02]  /*7030*/  @!UPT UIADD3 URZ, UPT, UPT, URZ, URZ, URZ ;  /* 0x000000fffffff290 */ /* 0x000fe4000fffe0ff */
[----:B------:R-:W3:Y:S01]  /*7040*/  @P2 LDC.64 R4, c[0x0][0x888] ;  /* 0x00022200ff042b82 */ /* 0x000ee20000000a00 */
[----:B--2---:R-:W-:Y:S04]  /*7050*/  @P2 IMAD R0, R108, UR36, RZ ;  /* 0x000000246c002c24 */ /* 0x004fe8000f8e02ff */
[----:B---3--:R-:W-:Y:S04]  /*7060*/  @P2 IMAD.WIDE R4, R0, 0x4, R4 ;  /* 0x0000000400042825 */ /* 0x008fe800078e0204 */
[----:B------:R-:W-:Y:S01]  /*7070*/  HFMA2 R0, -RZ, RZ, 0, 5.9604644775390625e-08 ;  /* 0x00000001ff007431 */ /* 0x000fe200000001ff */
[----:B-1---5:R1:W5:Y:S04]  /*7080*/  @P2 LDG.E R58, desc[UR6][R4.64] ;  /* 0x00000006043a2981 */ /* 0x022368000c1e1900 */
[----:B------:R-:W-:Y:S01]  /*7090*/  @!P2 PRMT R112, R0, 0x7610, R112 ;  /* 0x000076100070a816 */ /* 0x000fe20000000070 */
[----:B-1----:R-:W3:Y:S06]  /*70a0*/  @!P2 LDC R58, c[0x0][0x880] ;  /* 0x00022000ff3aab82 */ /* 0x002eec0000000800 */
.L_x_128:
[----:B------:R-:W-:Y:S05]  /*70b0*/  @!P4 BRA `(.L_x_129) ;  /* 0x000000000024c947 */ /* 0x000fea0003800000 */
[----:B------:R-:W-:Y:S01]  /*70c0*/  ISETP.NE.U32.AND P2, PT, R98, RZ, PT ;  /* 0x000000ff6200720c */ /* 0x000fe20003f45070 */
[----:B------:R-:W1:Y:S03]  /*70d0*/  LDCU.64 UR6, c[0x0][0x358] ;  /* 0x00006b00ff0677ac */ /* 0x000e660008000a00 */
[----:B------:R-:W-:Y:S11]  /*70e0*/  ISETP.NE.AND.EX P2, PT, R99, RZ, PT, P2 ;  /* 0x000000ff6300720c */ /* 0x000ff60003f45320 */
[----:B------:R-:W-:Y:S02]  /*70f0*/  @!UPT UIADD3 URZ, UPT, UPT, URZ, URZ, URZ ;  /* 0x000000fffffff290 */ /* 0x000fe4000fffe0ff */
[----:B------:R-:W4:Y:S01]  /*7100*/  @P2 LDC.64 R4, c[0x0][0x8a8] ;  /* 0x00022a00ff042b82 */ /* 0x000f220000000a00 */
[----:B--2---:R-:W-:Y:S04]  /*7110*/  @P2 IMAD R0, R100, UR36, RZ ;  /* 0x0000002464002c24 */ /* 0x004fe8000f8e02ff */
[----:B----4-:R-:W-:Y:S05]  /*7120*/  @P2 IMAD.WIDE R4, R0, 0x4, R4 ;  /* 0x0000000400042825 */ /* 0x010fea00078e0204 */
[----:B-1---5:R1:W5:Y:S02]  /*7130*/  @P2 LDG.E R57, desc[UR6][R4.64] ;  /* 0x0000000604392981 */ /* 0x022364000c1e1900 */
[----:B-1----:R-:W4:Y:S02]  /*7140*/  @!P2 LDC R57, c[0x0][0x8a0] ;  /* 0x00022800ff39ab82 */ /* 0x002f240000000800 */
.L_x_129:
[----:B---3-5:R-:W-:Y:S01]  /*7150*/  @P0 ISETP.NE.AND P4, PT, R58, RZ, PT ;  /* 0x000000ff3a00020c */ /* 0x028fe20003f85270 */
[----:B--2---:R-:W-:Y:S01]  /*7160*/  IMAD.U32 R0, RZ, RZ, UR4 ;  /* 0x00000004ff007e24 */ /* 0x004fe2000f8e00ff */
[----:B------:R-:W-:Y:S01]  /*7170*/  @P0 LOP3.LUT P2, RZ, R112, 0xff, RZ, 0xc0, !PT ;  /* 0x000000ff70ff0812 */ /* 0x000fe2000784c0ff */
[----:B------:R-:W-:Y:S01]  /*7180*/  BSSY B1, `(.L_x_130) ;  /* 0x0000038000017945 */ /* 0x000fe20003800000 */
[----:B------:R-:W-:Y:S02]  /*7190*/  @P0 SEL R3, RZ, 0xffffffff, P4 ;  /* 0xffffffffff030807 */ /* 0x000fe40002000000 */
[----:B------:R-:W-:Y:S02]  /*71a0*/  CS2R R66, SRZ ;  /* 0x0000000000427805 */ /* 0x000fe4000001ff00 */
[----:B------:R-:W-:Y:S02]  /*71b0*/  LEA R17, R56, UR44, 0x3 ;  /* 0x0000002c38117c11 */ /* 0x000fe4000f8e18ff */
[----:B------:R-:W-:Y:S02]  /*71c0*/  CS2R R64, SRZ ;  /* 0x0000000000407805 */ /* 0x000fe4000001ff00 */
[----:B------:R-:W-:Y:S02]  /*71d0*/  @P1 SEL R3, R0, R3, !P2 ;  /* 0x0000000300031207 */ /* 0x000fe40005000000 */
[----:B------:R-:W-:Y:S02]  /*71e0*/  CS2R R62, SRZ ;  /* 0x00000000003e7805 */ /* 0x000fe4000001ff00 */
[----:B------:R-:W-:Y:S02]  /*71f0*/  SHF.L.U32 R4, R117, 0x1f, RZ ;  /* 0x0000001f75047819 */ /* 0x000fe400000006ff */
[----:B------:R-:W-:Y:S02]  /*7200*/  CS2R R60, SRZ ;  /* 0x00000000003c7805 */ /* 0x000fe4000001ff00 */
[----:B------:R-:W-:Y:S02]  /*7210*/  @P0 LOP3.LUT R3, R3, 0x1, RZ, 0xc0, !PT ;  /* 0x0000000103030812 */ /* 0x000fe400078ec0ff */
[----:B------:R-:W-:Y:S02]  /*7220*/  CS2R R70, SRZ ;  /* 0x0000000000467805 */ /* 0x000fe4000001ff00 */
[----:B------:R-:W-:Y:S02]  /*7230*/  PLOP3.LUT P5, PT, PT, PT, PT, 0x8, 0x80 ;  /* 0x000000000080781c */ /* 0x000fe40003fae170 */
[----:B------:R-:W-:Y:S02]  /*7240*/  CS2R R68, SRZ ;  /* 0x0000000000447805 */ /* 0x000fe4000001ff00 */
[----:B------:R-:W-:Y:S11]  /*7250*/  ISETP.NE.U32.OR P1, PT, R3, 0x1, !P0 ;  /* 0x000000010300780c */ /* 0x000ff60004725470 */
[----:B------:R-:W-:Y:S02]  /*7260*/  @!UPT UIADD3 URZ, UPT, UPT, URZ, URZ, URZ ;  /* 0x000000fffffff290 */ /* 0x000fe4000fffe0ff */
[----:B------:R-:W-:Y:S04]  /*7270*/  @P1 SHF.L.U32 R0, R115, 0x1f, RZ ;  /* 0x0000001f73001819 */ /* 0x000fe800000006ff */
[----:B------:R-:W1:Y:S01]  /*7280*/  @P1 SYNCS.PHASECHK.TRANS64.TRYWAIT P0, [UR44+0x2a0], R0 ;  /* 0x0002a000ff0015a7 */ /* 0x000e62000800112c */
[----:B------:R2:W3:Y:S01]  /*7290*/  SYNCS.PHASECHK.TRANS64.TRYWAIT P4, [R17+URZ+0x2e0], R4 ;  /* 0x0002e004110075a7 */ /* 0x0004e200080811ff */
[----:B-1----:R-:W-:Y:S01]  /*72a0*/  @P1 PLOP3.LUT P5, PT, P0, PT, PT, 0x8, 0x80 ;  /* 0x000000000080181c */ /* 0x002fe200007ae170 */
[----:B------:R-:W-:Y:S01]  /*72b0*/  @!UPT UIADD3 URZ, UPT, UPT, URZ, URZ, URZ ;  /* 0x000000fffffff290 */ /* 0x000fe2000fffe0ff */
[----:B--23--:R-:W-:Y:S11]  /*72c0*/  @!P1 BRA `(.L_x_131) ;  /* 0x00000000008c9947 */ /* 0x00cff60003800000 */
[----:B------:R-:W-:Y:S01]  /*72d0*/  ISETP.NE.U32.AND P0, PT, RZ, UR58, PT ;  /* 0x0000003aff007c0c */ /* 0x000fe2000bf05070 */
[----:B------:R-:W-:Y:S01]  /*72e0*/  BSSY B0, `(.L_x_132) ;  /* 0x0000014000007945 */ /* 0x000fe20003800000 */
[----:B------:R-:W-:Y:S02]  /*72f0*/  ISETP.NE.AND P2, PT, R58, RZ, PT ;  /* 0x000000ff3a00720c */ /* 0x000fe40003f45270 */
[----:B------:R-:W-:Y:S02]  /*7300*/  CS2R R70, SRZ ;  /* 0x0000000000467805 */ /* 0x000fe4000001ff00 */
[----:B------:R-:W-:Y:S02]  /*7310*/  ISETP.NE.AND.EX P0, PT, RZ, UR59, PT, P0 ;  /* 0x0000003bff007c0c */ /* 0x000fe4000bf05300 */
[----:B------:R-:W-:Y:S02]  /*7320*/  CS2R R68, SRZ ;  /* 0x0000000000447805 */ /* 0x000fe4000001ff00 */
[----:B------:R-:W-:Y:S02]  /*7330*/  LOP3.LUT P1, RZ, R112, 0xff, RZ, 0xc0, !PT ;  /* 0x000000ff70ff7812 */ /* 0x000fe4000782c0ff */
[----:B------:R-:W-:Y:S02]  /*7340*/  CS2R R62, SRZ ;  /* 0x00000000003e7805 */ /* 0x000fe4000001ff00 */
[----:B------:R-:W-:Y:S02]  /*7350*/  SEL R0, RZ, 0xffffffff, P2 ;  /* 0xffffffffff007807 */ /* 0x000fe40001000000 */
[----:B------:R-:W-:Y:S02]  /*7360*/  CS2R R60, SRZ ;  /* 0x00000000003c7805 */ /* 0x000fe4000001ff00 */
[----:B------:R-:W-:Y:S02]  /*7370*/  SEL R3, RZ, 0xffffffff, P0 ;  /* 0xffffffffff037807 */ /* 0x000fe40000000000 */
[----:B------:R-:W-:Y:S02]  /*7380*/  CS2R R66, SRZ ;  /* 0x0000000000427805 */ /* 0x000fe4000001ff00 */
[----:B------:R-:W-:Y:S02]  /*7390*/  CS2R R64, SRZ ;  /* 0x0000000000407805 */ /* 0x000fe4000001ff00 */
[----:B------:R-:W-:Y:S04]  /*73a0*/  @P3 SEL R0, R3, R0, !P1 ;  /* 0x0000000003003207 */ /* 0x000fe80004800000 */
[----:B------:R-:W-:Y:S04]  /*73b0*/  LOP3.LUT R0, R0, 0x1, RZ, 0xc0, !PT ;  /* 0x0000000100007812 */ /* 0x000fe800078ec0ff */
[----:B------:R-:W-:Y:S01]  /*73c0*/  ISETP.NE.U32.AND P0, PT, R0, 0x1, PT ;  /* 0x000000010000780c */ /* 0x000fe20003f05070 */
[----:B------:R-:W-:Y:S01]  /*73d0*/  @!UPT UIADD3 URZ, UPT, UPT, URZ, URZ, URZ ;  /* 0x000000fffffff290 */ /* 0x000fe2000fffe0ff */
[----:B------:R-:W-:Y:S11]  /*73e0*/  @!P5 BRA `(.L_x_133) ;  /* 0x00000000000cd947 */ /* 0x000ff60003800000 */
[----:B------:R-:W-:Y:S04]  /*73f0*/  SHF.L.U32 R3, R115, 0x1f, RZ ;  /* 0x0000001f73037819 */ /* 0x000fe800000006ff */
[----:B------:R-:W1:Y:S02]  /*7400*/  SYNCS.PHASECHK.TRANS64.TRYWAIT P1, [UR44+0x2a0], R3 ;  /* 0x0002a003ff0075a7 */ /* 0x000e64000802112c */
[----:B-1----:R-:W-:Y:S05]  /*7410*/  @!P1 BRA `(.L_x_134) ;  /* 0x0000002c00109947 */ /* 0x002fea0003800000 */
.L_x_133:
[----:B------:R-:W-:Y:S05]  /*7420*/  BSYNC B0 ;  /* 0x0000000000007941 */ /* 0x000fea0003800000 */
.L_x_132:
[----:B------:R2:W3:Y:S01]  /*7430*/  @P0 LDS.128 R68, [R111+UR44+0x400] ;  /* 0x0004002c6f440984 */ /* 0x0004e20008000c00 */
[----:B------:R-:W-:Y:S01]  /*7440*/  UIADD3 UR4, UPT, UPT, UR44, 0x2a8, URZ ;  /* 0x000002a82c047890 */ /* 0x000fe2000fffe0ff */
[----:B------:R-:W-:Y:S02]  /*7450*/  LOP3.LUT R115, R115, 0x1, RZ, 0x3c, !PT ;  /* 0x0000000173737812 */ /* 0x000fe400078e3cff */
[----:B------:R2:W1:Y:S01]  /*7460*/  @P0 LDS.128 R60, [R111+UR44+0xc00] ;  /* 0x000c002c6f3c0984 */ /* 0x0004620008000c00 */
[----:B------:R-:W-:Y:S03]  /*7470*/  UPRMT UR4, UR48, 0x654, UR4 ;  /* 0x0000065430047896 */ /* 0x000fe60008000004 */
[----:B------:R2:W1:Y:S01]  /*7480*/  @P0 LDS.128 R64, [R111+UR44+0x1400] ;  /* 0x0014002c6f400984 */ /* 0x0004620008000c00 */
[----:B------:R-:W-:Y:S01]  /*7490*/  @!PT LDS RZ, [RZ] ;  /* 0x00000000fffff984 */ /* 0x000fe20000000800 */
[----:B------:R-:W-:Y:S01]  /*74a0*/  @!PT LDS RZ, [RZ] ;  /* 0x00000000fffff984 */ /* 0x000fe20000000800 */
[----:B------:R-:W-:Y:S01]  /*74b0*/  @!PT LDS RZ, [RZ] ;  /* 0x00000000fffff984 */ /* 0x000fe20000000800 */
[----:B------:R-:W-:Y:S01]  /*74c0*/  @!PT LDS RZ, [RZ] ;  /* 0x00000000fffff984 */ /* 0x000fe20000000800 */
[----:B------:R5:W-:Y:S06]  /*74d0*/  MEMBAR.ALL.CTA ;  /* 0x0000000000007992 */ /* 0x000bec0000008000 */
[----:B-----5:R-:W5:Y:S02]  /*74e0*/  FENCE.VIEW.ASYNC.S ;  /* 0x00000000000073c6 */ /* 0x020f640000000000 */
[----:B-----5:R-:W-:Y:S01]  /*74f0*/  SYNCS.ARRIVE.TRANS64.RED.A1T0 RZ, [UR4], RZ ;  /* 0x000000ffffff79a7 */ /* 0x020fe20008100404 */
.L_x_131:
[----:B------:R-:W-:Y:S05]  /*7500*/  BSYNC B1 ;  /* 0x0000000000017941 */ /* 0x000fea0003800000 */
.L_x_130:
[----:B-1----:R-:W-:Y:S04]  /*7510*/  LEA.HI R0, R56, R56, RZ, 0x1 ;  /* 0x0000003838007211 */ /* 0x002fe800078f08ff */
[----:B------:R-:W-:Y:S02]  /*7520*/  SHF.R.U32.HI R3, RZ, 0x1, R0 ;  /* 0x00000001ff037819 */ /* 0x000fe40000011600 */
[----:B------:R-:W-:Y:S03]  /*7530*/  LOP3.LUT R0, R0, 0xffe, RZ, 0xc0, !PT ;  /* 0x00000ffe00007812 */ /* 0x000fe600078ec0ff */
[----:B------:R-:W-:Y:S02]  /*7540*/  IMAD R3, R3, 0x60, R2 ;  /* 0x0000006003037824 */ /* 0x000fe400078e0202 */
[----:B------:R-:W-:Y:S04]  /*7550*/  IMAD.IADD R0, R56, 0x1, -R0 ;  /* 0x0000000138007824 */ /* 0x000fe800078e0a00 */
[----:B------:R-:W-:Y:S05]  /*7560*/  IMAD R16, R0, 0x100000, R3 ;  /* 0x0010000000107824 */ /* 0x000fea00078e0203 */
[----:B------:R-:W-:Y:S04]  /*7570*/  SHF.R.U32.HI R0, RZ, 0x15, R16 ;  /* 0x00000015ff007819 */ /* 0x000fe80000011610 */
[----:B------:R-:W-:Y:S01]  /*7580*/  LOP3.LUT P0, RZ, R0, 0x3, R113, 0x48, !PT ;  /* 0x0000000300ff7812 */ /* 0x000fe20007804871 */
[----:B------:R-:W-:Y:S01]  /*7590*/  @!UPT UIADD3 URZ, UPT, UPT, URZ, URZ, URZ ;  /* 0x000000fffffff290 */ /* 0x000fe2000fffe0ff */
[----:B------:R-:W-:Y:S11]  /*75a0*/  @P4 BRA `(.L_x_135) ;  /* 0x0000000000084947 */ /* 0x000ff60003800000 */
[----:B------:R-:W1:Y:S02]  /*75b0*/  SYNCS.PHASECHK.TRANS64.TRYWAIT P1, [R17+URZ+0x2e0], R4 ;  /* 0x0002e004110075a7 */ /* 0x000e6400080211ff */
[----:B-1----:R-:W-:Y:S05]  /*75c0*/  @!P1 BRA `(.L_x_136) ;  /* 0x0000002800bc9947 */ /* 0x002fea0003800000 */
.L_x_135:
[----:B------:R-:W-:Y:S05]  /*75d0*/  @!P0 BRA `(.L_x_137) ;  /* 0x0000000000408947 */ /* 0x000fea0003800000 */
[----:B------:R-:W1:Y:S01]  /*75e0*/  LDCU.64 UR8, c[0x4][0x70] ;  /* 0x01000e00ff0877ac */ /* 0x000e620008000a00 */
[----:B------:R-:W-:Y:S01]  /*75f0*/  MOV R15, 0x0 ;  /* 0x00000000000f7802 */ /* 0x000fe20000000f00 */
[----:B------:R-:W-:Y:S02]  /*7600*/  HFMA2 R12, -RZ, RZ, 0, 5.9604644775390625e-08 ;  /* 0x00000001ff0c7431 */ /* 0x000fe400000001ff */
[----:B------:R-:W-:Y:S02]  /*7610*/  IMAD.MOV.U32 R8, RZ, RZ, 0x192 ;  /* 0x00000192ff087424 */ /* 0x000fe400078e00ff */
[----:B------:R-:W-:Y:S01]  /*7620*/  IMAD.MOV.U32 R13, RZ, RZ, RZ ;  /* 0x000000ffff0d7224 */ /* 0x000fe200078e00ff */
[----:B------:R-:W5:Y:S01]  /*7630*/  LDCU.64 UR6, c[0x4][0x78] ;  /* 0x01000f00ff0677ac */ /* 0x000f620008000a00 */
[----:B------:R-:W2:Y:S01]  /*7640*/  LDC.64 R14, c[0x4][R15] ;  /* 0x010000000f0e7b82 */ /* 0x000ea20000000a00 */
[----:B------:R-:W3:Y:S01]  /*7650*/  LDCU.64 UR4, c[0x4][0x10] ;  /* 0x01000200ff0477ac */ /* 0x000ee20008000a00 */
[----:B-1----:R-:W-:Y:S01]  /*7660*/  MOV R5, UR9 ;  /* 0x0000000900057c02 */ /* 0x002fe20008000f00 */
[----:B------:R-:W-:Y:S01]  /*7670*/  IMAD.U32 R4, RZ, RZ, UR8 ;  /* 0x00000008ff047e24 */ /* 0x000fe2000f8e00ff */
[----:B-----5:R-:W-:Y:S01]  /*7680*/  MOV R7, UR7 ;  /* 0x0000000700077c02 */ /* 0x020fe20008000f00 */
[----:B------:R-:W-:Y:S01]  /*7690*/  IMAD.U32 R6, RZ, RZ, UR6 ;  /* 0x00000006ff067e24 */ /* 0x000fe2000f8e00ff */
[----:B---3--:R-:W-:Y:S01]  /*76a0*/  MOV R11, UR5 ;  /* 0x00000005000b7c02 */ /* 0x008fe20008000f00 */
[----:B------:R-:W-:Y:S02]  /*76b0*/  IMAD.U32 R10, RZ, RZ, UR4 ;  /* 0x00000004ff0a7e24 */ /* 0x000fe4000f8e00ff */
[----:B------:R-:W-:Y:S07]  /*76c0*/  LEPC R20, `(.L_x_137) ;  /* 0x000000001014794e */ /* 0x000fee0000000000 */
[----:B--2-4-:R-:W-:Y:S05]  /*76d0*/  CALL.ABS.NOINC R14 ;  /* 0x000000000e007343 */ /* 0x014fea0003c00000 */
.L_x_137:
[----:B------:R-:W-:Y:S05]  /*76e0*/  WARPSYNC.ALL ;  /* 0x0000000000007948 */ /* 0x000fea0003800000 */
[C---:B------:R-:W-:Y:S01]  /*76f0*/  R2UR UR4, R16.reuse ;  /* 0x00000000100472ca */ /* 0x040fe200000e0000 */
[----:B------:R-:W-:Y:S05]  /*7700*/  VIADD R0, R16, 0x20 ;  /* 0x0000002010007836 */ /* 0x000fea0000000000 */
[----:B------:R-:W-:Y:S04]  /*7710*/  SHF.R.U32.HI R0, RZ, 0x15, R0 ;  /* 0x00000015ff007819 */ /* 0x000fe80000011600 */
[----:B------:R-:W-:Y:S03]  /*7720*/  LOP3.LUT P0, RZ, R0, 0x3, R113, 0x48, !PT ;  /* 0x0000000300ff7812 */ /* 0x000fe60007804871 */
[----:B------:R-:W1:Y:S01]  /*7730*/  LDTM.16dp32bit_t0_t15.x16 R40, tmem[UR4] ;  /* 0x00000004002879ee */ /* 0x000e620008a00000 */
[----:B------:R-:W1:Y:S09]  /*7740*/  LDTM.16dp32bit_t16_t31.x16 R40, tmem[UR4+0x10] ;  /* 0x00001004002879ee */ /* 0x000e720008a20000 */
[----:B-1----:R-:W-:Y:S05]  /*7750*/  @!P0 BRA `(.L_x_138) ;  /* 0x0000000000408947 */ /* 0x002fea0003800000 */
        /* <DEDUP_REMOVED lines=16> */
.L_x_138:
[----:B------:R-:W-:Y:S05]  /*7860*/  WARPSYNC.ALL ;  /* 0x0000000000007948 */ /* 0x000fea0003800000 */
[C---:B------:R-:W-:Y:S01]  /*7870*/  R2UR UR4, R16.reuse ;  /* 0x00000000100472ca */ /* 0x040fe200000e0000 */
[----:B------:R-:W-:Y:S05]  /*7880*/  VIADD R0, R16, 0x40 ;  /* 0x0000004010007836 */ /* 0x000fea0000000000 */
[----:B------:R-:W-:Y:S04]  /*7890*/  SHF.R.U32.HI R0, RZ, 0x15, R0 ;  /* 0x00000015ff007819 */ /* 0x000fe80000011600 */
[----:B------:R-:W-:Y:S03]  /*78a0*/  LOP3.LUT P0, RZ, R0, 0x3, R113, 0x48, !PT ;  /* 0x0000000300ff7812 */ /* 0x000fe60007804871 */
[----:B------:R-:W1:Y:S01]  /*78b0*/  LDTM.16dp32bit_t0_t15.x16 R24, tmem[UR4+0x20] ;  /* 0x00002004001879ee */ /* 0x000e620008a00000 */
        /* <DEDUP_REMOVED lines=18> */
.L_x_139:
[----:B------:R-:W-:Y:S01]  /*79e0*/  LOP3.LUT P0, RZ, R110, 0x60, RZ, 0xc0, !PT ;  /* 0x000000606eff7812 */ /* 0x000fe2000780c0ff */
[----:B------:R-:W-:Y:S05]  /*79f0*/  WARPSYNC.ALL ;  /* 0x0000000000007948 */ /* 0x000fea0003800000 */
[C---:B----4-:R-:W-:Y:S01]  /*7a00*/  IMAD R23, R57.reuse, R45, RZ ;  /* 0x0000002d39177224 */ /* 0x050fe200078e02ff */
[----:B------:R-:W-:Y:S01]  /*7a10*/  R2UR UR4, R16 ;  /* 0x00000000100472ca */ /* 0x000fe200000e0000 */
[----:B------:R-:W-:Y:S01]  /*7a20*/  IMAD R0, R57, R40, RZ ;  /* 0x0000002839007224 */ /* 0x000fe200078e02ff */
[----:B------:R-:W-:Y:S01]  /*7a30*/  R2UR UR5, R17 ;  /* 0x00000000110572ca */ /* 0x000fe200000e0000 */
[----:B------:R-:W-:Y:S01]  /*7a40*/  IMAD R22, R57, R44, RZ ;  /* 0x0000002c39167224 */ /* 0x000fe200078e02ff */
[----:B---3--:R-:W-:Y:S01]  /*7a50*/  PRMT R97, R69, 0x8880, RZ ;  /* 0x0000888045617816 */ /* 0x008fe200000000ff */
[----:B------:R-:W-:Y:S01]  /*7a60*/  IMAD R3, R57, R41, RZ ;  /* 0x0000002939037224 */ /* 0x000fe200078e02ff */
[----:B------:R-:W-:Y:S01]  /*7a70*/  SHF.L.U32 R96, R69, 0x10, RZ ;  /* 0x0000001045607819 */ /* 0x000fe200000006ff */
[----:B------:R-:W-:Y:S01]  /*7a80*/  IMAD R24, R57, R24, RZ ;  /* 0x0000001839187224 */ /* 0x000fe200078e02ff */
[----:B------:R-:W-:Y:S01]  /*7a90*/  SHF.L.U32 R94, R69, 0x8, RZ ;  /* 0x00000008455e7819 */ /* 0x000fe200000006ff */
[C---:B------:R-:W-:Y:S01]  /*7aa0*/  IMAD R25, R57.reuse, R25, RZ ;  /* 0x0000001939197224 */ /* 0x040fe200078e02ff */
[C---:B------:R-:W-:Y:S01]  /*7ab0*/  PRMT R92, R70.reuse, 0x8880, RZ ;  /* 0x00008880465c7816 */ /* 0x040fe200000000ff */
[----:B------:R-:W-:Y:S01]  /*7ac0*/  IMAD R28, R57, R28, RZ ;  /* 0x0000001c391c7224 */ /* 0x000fe200078e02ff */
[----:B------:R-:W-:Y:S01]  /*7ad0*/  SHF.L.U32 R89, R70, 0x8, RZ ;  /* 0x0000000846597819 */ /* 0x000fe200000006ff */
[----:B------:R-:W-:Y:S01]  /*7ae0*/  LDTM.16dp32bit_t0_t15.x16 R4, tmem[UR4+0x40] ;  /* 0x00004004000479ee */ /* 0x000fe20008a00000 */
[----:B------:R-:W1:Y:S01]  /*7af0*/  LDTM.16dp32bit_t16_t31.x16 R4, tmem[UR4+0x50] ;  /* 0x00005004000479ee */ /* 0x000e620008a20000 */
[----:B------:R-:W-:Y:S01]  /*7b00*/  PRMT R85, R71, 0x8880, RZ ;  /* 0x0000888047557816 */ /* 0x000fe200000000ff */
[C---:B------:R-:W-:Y:S01]  /*7b10*/  IMAD R45, R57.reuse, R51, RZ ;  /* 0x00000033392d7224 */ /* 0x040fe200078e02ff */
[C---:B------:R-:W-:Y:S01]  /*7b20*/  SHF.L.U32 R51, R68.reuse, 0x10, RZ ;  /* 0x0000001044337819 */ /* 0x040fe200000006ff */
[----:B------:R-:W-:Y:S01]  /*7b30*/  IMAD R40, R57, R46, RZ ;  /* 0x0000002e39287224 */ /* 0x000fe200078e02ff */
[----:B------:R-:W-:Y:S01]  /*7b40*/  SHF.L.U32 R84, R71, 0x10, RZ ;  /* 0x0000001047547819 */ /* 0x000fe200000006ff */
[C---:B------:R-:W-:Y:S01]  /*7b50*/  IMAD R44, R57.reuse, R50, RZ ;  /* 0x00000032392c7224 */ /* 0x040fe200078e02ff */
[C---:B------:R-:W-:Y:S01]  /*7b60*/  PRMT R50, R68.reuse, 0x8880, RZ ;  /* 0x0000888044327816 */ /* 0x040fe200000000ff */
[C---:B------:R-:W-:Y:S01]  /*7b70*/  IMAD R46, R57.reuse, R52, RZ ;  /* 0x00000034392e7224 */ /* 0x040fe200078e02ff */
[----:B------:R-:W-:Y:S01]  /*7b80*/  SHF.L.U32 R52, R68, 0x8, RZ ;  /* 0x0000000844347819 */ /* 0x000fe200000006ff */
[C---:B------:R-:W-:Y:S01]  /*7b90*/  IMAD R41, R57.reuse, R47, RZ ;  /* 0x0000002f39297224 */ /* 0x040fe200078e02ff */
[----:B------:R-:W-:Y:S01]  /*7ba0*/  SHF.R.S32.HI R51, RZ, 0x18, R51 ;  /* 0x00000018ff337819 */ /* 0x000fe20000011433 */
[C---:B------:R-:W-:Y:S01]  /*7bb0*/  IMAD R20, R57.reuse, R42, RZ ;  /* 0x0000002a39147224 */ /* 0x040fe200078e02ff */
[----:B------:R-:W-:Y:S01]  /*7bc0*/  SHF.R.S32.HI R52, RZ, 0x18, R52 ;  /* 0x00000018ff347819 */ /* 0x000fe20000011434 */
[----:B------:R-:W-:Y:S01]  /*7bd0*/  IMAD R47, R57, R53, RZ ;  /* 0x00000035392f7224 */ /* 0x000fe200078e02ff */
[----:B------:R-:W-:Y:S01]  /*7be0*/  SHF.R.S32.HI R53, RZ, 0x18, R68 ;  /* 0x00000018ff357819 */ /* 0x000fe20000011444 */
[-C--:B------:R-:W-:Y:S01]  /*7bf0*/  IMAD R0, R50, R58.reuse, R0 ;  /* 0x0000003a32007224 */ /* 0x080fe200078e0200 */
[----:B------:R-:W-:Y:S01]  /*7c00*/  SHF.L.U32 R83, R71, 0x8, RZ ;  /* 0x0000000847537819 */ /* 0x000fe200000006ff */
[----:B------:R-:W-:Y:S01]  /*7c10*/  IMAD R21, R57, R43, RZ ;  /* 0x0000002b39157224 */ /* 0x000fe200078e02ff */
[----:B------:R-:W-:Y:S01]  /*7c20*/  PRMT R95, R60, 0x8880, RZ ;  /* 0x000088803c5f7816 */ /* 0x000fe200000000ff */
[-C--:B------:R-:W-:Y:S01]  /*7c30*/  IMAD R3, R51, R58.reuse, R3 ;  /* 0x0000003a33037224 */ /* 0x080fe200078e0203 */
[----:B------:R-:W-:Y:S01]  /*7c40*/  SHF.R.S32.HI R59, RZ, 0x18, R71 ;  /* 0x00000018ff3b7819 */ /* 0x000fe20000011447 */
[-C--:B------:R-:W-:Y:S01]  /*7c50*/  IMAD R20, R52, R58.reuse, R20 ;  /* 0x0000003a34147224 */ /* 0x080fe200078e0214 */
[----:B------:R-:W-:Y:S01]  /*7c60*/  SHF.L.U32 R90, R60, 0x8, RZ ;  /* 0x000000083c5a7819 */ /* 0x000fe200000006ff */
[----:B------:R-:W-:Y:S01]  /*7c70*/  IMAD R21, R53, R58, R21 ;  /* 0x0000003a35157224 */ /* 0x000fe200078e0215 */
[----:B------:R-:W-:Y:S01]  /*7c80*/  PRMT R88, R61, 0x8880, RZ ;  /* 0x000088803d587816 */ /* 0x000fe200000000ff */
[----:B------:R-:W-:Y:S01]  /*7c90*/  IMAD R42, R57, R48, RZ ;  /* 0x00000030392a7224 */ /* 0x000fe200078e02ff */
[----:B------:R-:W-:Y:S01]  /*7ca0*/  SHF.L.U32 R87, R61, 0x10, RZ ;  /* 0x000000103d577819 */ /* 0x000fe200000006ff */
[----:B------:R-:W-:Y:S01]  /*7cb0*/  IMAD R48, R57, R54, RZ ;  /* 0x0000003639307224 */ /* 0x000fe200078e02ff */
[----:B------:R-:W-:Y:S01]  /*7cc0*/  I2IP.S8.S32.SAT R104, R21, R20, RZ ;  /* 0x0000001415687239 */ /* 0x000fe200000014ff */
[----:B------:R-:W-:Y:S01]  /*7cd0*/  IMAD.U32 R91, R70, 0x10000, RZ ;  /* 0x00010000465b7824 */ /* 0x000fe200078e00ff */
[----:B------:R-:W-:Y:S01]  /*7ce0*/  MOV R20, R97 ;  /* 0x0000006100147202 */ /* 0x000fe20000000f00 */
[C---:B------:R-:W-:Y:S01]  /*7cf0*/  IMAD R43, R57.reuse, R49, RZ ;  /* 0x00000031392b7224 */ /* 0x040fe200078e02ff */
[----:B------:R-:W-:Y:S01]  /*7d00*/  SHF.R.S32.HI R21, RZ, 0x18, R96 ;  /* 0x00000018ff157819 */ /* 0x000fe20000011460 */
[----:B------:R-:W-:Y:S01]  /*7d10*/  IMAD R49, R57, R55, RZ ;  /* 0x0000003739317224 */ /* 0x000fe200078e02ff */
[----:B------:R-:W-:Y:S01]  /*7d20*/  I2IP.S8.S32.SAT R104, R3, R0, R104 ;  /* 0x0000000003687239 */ /* 0x000fe20000001468 */
[-C--:B------:R-:W-:Y:S01]  /*7d30*/  IMAD R22, R20, R58.reuse, R22 ;  /* 0x0000003a14167224 */ /* 0x080fe200078e0216 */
[----:B------:R-:W-:Y:S01]  /*7d40*/  SHF.R.S32.HI R0, RZ, 0x18, R94 ;  /* 0x00000018ff007819 */ /* 0x000fe2000001145e */
[----:B------:R-:W-:Y:S01]  /*7d50*/  IMAD R23, R21, R58, R23 ;  /* 0x0000003a15177224 */ /* 0x000fe200078e0217 */
[----:B------:R-:W-:Y:S01]  /*7d60*/  SHF.R.S32.HI R54, RZ, 0x18, R69 ;  /* 0x00000018ff367819 */ /* 0x000fe20000011445 */
[----:B------:R-:W-:Y:S01]  /*7d70*/  IMAD.U32 R93, R60, 0x10000, RZ ;  /* 0x000100003c5d7824 */ /* 0x000fe200078e00ff */
[----:B------:R-:W-:Y:S01]  /*7d80*/  MOV R3, R92 ;  /* 0x0000005c00037202 */ /* 0x000fe20000000f00 */
[-C--:B------:R-:W-:Y:S01]  /*7d90*/  IMAD R40, R0, R58.reuse, R40 ;  /* 0x0000003a00287224 */ /* 0x080fe200078e0228 */
[----:B------:R-:W-:Y:S01]  /*7da0*/  SHF.R.S32.HI R20, RZ, 0x18, R91 ;  /* 0x00000018ff147819 */ /* 0x000fe2000001145b */
        /* <DEDUP_REMOVED lines=8> */
[----:B------:R-:W-:Y:S01]  /*7e30*/  IMAD.MOV.U32 R0, RZ, RZ, R85 ;  /* 0x000000ffff007224 */ /* 0x000fe200078e0055 */
[----:B------:R-:W-:Y:S01]  /*7e40*/  SHF.R.S32.HI R60, RZ, 0x18, R60 ;  /* 0x00000018ff3c7819 */ /* 0x000fe2000001143c */
[-C--:B------:R-:W-:Y:S01]  /*7e50*/  IMAD R45, R55, R58.reuse, R45 ;  /* 0x0000003a372d7224 */ /* 0x080fe200078e022d */
[----:B------:R-:W-:Y:S01]  /*7e60*/  SHF.L.U32 R86, R61, 0x8, RZ ;  /* 0x000000083d567819 */ /* 0x000fe200000006ff */
[-C--:B------:R-:W-:Y:S01]  /*7e70*/  IMAD R46, R0, R58.reuse, R46 ;  /* 0x0000003a002e7224 */ /* 0x080fe200078e022e */
[----:B------:R-:W-:Y:S01]  /*7e80*/  MOV R0, R95 ;  /* 0x0000005f00007202 */ /* 0x000fe20000000f00 */
[-C--:B------:R-:W-:Y:S01]  /*7e90*/  IMAD R47, R3, R58.reuse, R47 ;  /* 0x0000003a032f7224 */ /* 0x080fe200078e022f */
[----:B------:R-:W-:Y:S01]  /*7ea0*/  SHF.R.S32.HI R3, RZ, 0x18, R93 ;  /* 0x00000018ff037819 */ /* 0x000fe2000001145d */
[-C--:B------:R-:W-:Y:S01]  /*7eb0*/  IMAD R48, R20, R58.reuse, R48 ;  /* 0x0000003a14307224 */ /* 0x080fe200078e0230 */
[----:B------:R-:W-:Y:S01]  /*7ec0*/  SHF.R.S32.HI R20, RZ, 0x18, R87 ;  /* 0x00000018ff147819 */ /* 0x000fe20000011457 */
[-C--:B------:R-:W-:Y:S01]  /*7ed0*/  IMAD R49, R59, R58.reuse, R49 ;  /* 0x0000003a3b317224 */ /* 0x080fe200078e0231 */
[----:B------:R-:W-:Y:S01]  /*7ee0*/  PRMT R82, R62, 0x8880, RZ ;  /* 0x000088803e527816 */ /* 0x000fe200000000ff */
[----:B------:R-:W-:Y:S01]  /*7ef0*/  IMAD R24, R0, R58, R24 ;  /* 0x0000003a00187224 */ /* 0x000fe200078e0218 */
[----:B------:R-:W-:Y:S01]  /*7f00*/  SHF.R.S32.HI R0, RZ, 0x18, R90 ;  /* 0x00000018ff007819 */ /* 0x000fe2000001145a */
[C---:B------:R-:W-:Y:S01]  /*7f10*/  IMAD R26, R57.reuse, R26, RZ ;  /* 0x0000001a391a7224 */ /* 0x040fe200078e02ff */
[----:B------:R-:W-:Y:S01]  /*7f20*/  SHF.R.S32.HI R21, RZ, 0x18, R86 ;  /* 0x00000018ff157819 */ /* 0x000fe20000011456 */
[----:B------:R-:W-:Y:S01]  /*7f30*/  IMAD R27, R57, R27, RZ ;  /* 0x0000001b391b7224 */ /* 0x000fe200078e02ff */
[----:B------:R-:W-:Y:S01]  /*7f40*/  SHF.R.S32.HI R61, RZ, 0x18, R61 ;  /* 0x00000018ff3d7819 */ /* 0x000fe2000001143d */
[----:B------:R-:W-:Y:S01]  /*7f50*/  IMAD R25, R3, R58, R25 ;  /* 0x0000003a03197224 */ /* 0x000fe200078e0219 */
[----:B------:R-:W-:Y:S01]  /*7f60*/  MOV R3, R88 ;  /* 0x0000005800037202 */ /* 0x000fe20000000f00 */
[----:B------:R-:W-:Y:S01]  /*7f70*/  IMAD R26, R0, R58, R26 ;  /* 0x0000003a001a7224 */ /* 0x000fe200078e021a */
[----:B------:R-:W-:Y:S01]  /*7f80*/  MOV R0, R82 ;  /* 0x0000005200007202 */ /* 0x000fe20000000f00 */
[----:B------:R-:W-:Y:S01]  /*7f90*/  IMAD R29, R57, R29, RZ ;  /* 0x0000001d391d7224 */ /* 0x000fe200078e02ff */
[----:B------:R-:W-:Y:S01]  /*7fa0*/  SHF.L.U32 R80, R62, 0x8, RZ ;  /* 0x000000083e507819 */ /* 0x000fe200000006ff */
[----:B------:R-:W-:Y:S01]  /*7fb0*/  IMAD R27, R60, R58, R27 ;  /* 0x0000003a3c1b7224 */ /* 0x000fe200078e021b */
[----:B------:R-:W-:Y:S01]  /*7fc0*/  PRMT R79, R63, 0x8880, RZ ;  /* 0x000088803f4f7816 */ /* 0x000fe200000000ff */
[----:B------:R-:W-:Y:S01]  /*7fd0*/  IMAD R30, R57, R30, RZ ;  /* 0x0000001e391e7224 */ /* 0x000fe200078e02ff */
[----:B------:R-:W-:Y:S01]  /*7fe0*/  SHF.L.U32 R77, R63, 0x10, RZ ;  /* 0x000000103f4d7819 */ /* 0x000fe200000006ff */
[-C--:B------:R-:W-:Y:S01]  /*7ff0*/  IMAD R28, R3, R58.reuse, R28 ;  /* 0x0000003a031c7224 */ /* 0x080fe200078e021c */
[----:B------:R-:W-:Y:S01]  /*8000*/  SHF.L.U32 R75, R63, 0x8, RZ ;  /* 0x000000083f4b7819 */ /* 0x000fe200000006ff */
[C---:B------:R-:W-:Y:S01]  /*8010*/  IMAD R31, R57.reuse, R31, RZ ;  /* 0x0000001f391f7224 */ /* 0x040fe200078e02ff */
[----:B------:R-:W-:Y:S01]  /*8020*/  PRMT R78, R64, 0x8880, RZ ;  /* 0x00008880404e7816 */ /* 0x000fe200000000ff */
[----:B------:R-:W-:Y:S01]  /*8030*/  IMAD.U32 R81, R62, 0x10000, RZ ;  /* 0x000100003e517824 */ /* 0x000fe200078e00ff */
[----:B------:R-:W-:Y:S01]  /*8040*/  SHF.R.S32.HI R62, RZ, 0x18, R62 ;  /* 0x00000018ff3e7819 */ /* 0x000fe2000001143e */
[----:B------:R-:W-:Y:S01]  /*8050*/  IMAD R29, R20, R58, R29 ;  /* 0x0000003a141d7224 */ /* 0x000fe200078e021d */
[----:B------:R-:W-:Y:S01]  /*8060*/  SHF.R.S32.HI R20, RZ, 0x18, R77 ;  /* 0x00000018ff147819 */ /* 0x000fe2000001144d */
[----:B------:R-:W-:Y:S01]  /*8070*/  IMAD R32, R57, R32, RZ ;  /* 0x0000002039207224 */ /* 0x000fe200078e02ff */
[----:B------:R-:W-:Y:S01]  /*8080*/  SHF.R.S32.HI R3, RZ, 0x18, R81 ;  /* 0x00000018ff037819 */ /* 0x000fe20000011451 */
[-C--:B------:R-:W-:Y:S01]  /*8090*/  IMAD R30, R21, R58.reuse, R30 ;  /* 0x0000003a151e7224 */ /* 0x080fe200078e021e */
[----:B------:R-:W-:Y:S01]  /*80a0*/  SHF.R.S32.HI R21, RZ, 0x18, R75 ;  /* 0x00000018ff157819 */ /* 0x000fe2000001144b */
[-C--:B------:R-:W-:Y:S01]  /*80b0*/  IMAD R31, R61, R58.reuse, R31 ;  /* 0x0000003a3d1f7224 */ /* 0x080fe200078e021f */
[----:B------:R-:W-:Y:S01]  /*80c0*/  SHF.R.S32.HI R63, RZ, 0x18, R63 ;  /* 0x00000018ff3f7819 */ /* 0x000fe2000001143f */
[C---:B------:R-:W-:Y:S01]  /*80d0*/  IMAD R33, R57.reuse, R33, RZ ;  /* 0x0000002139217224 */ /* 0x040fe200078e02ff */
[----:B------:R-:W-:Y:S01]  /*80e0*/  SHF.L.U32 R74, R64, 0x8, RZ ;  /* 0x00000008404a7819 */ /* 0x000fe200000006ff */
[----:B------:R-:W-:Y:S01]  /*80f0*/  IMAD R32, R0, R58, R32 ;  /* 0x0000003a00207224 */ /* 0x000fe200078e0220 */
[----:B------:R-:W-:Y:S01]  /*8100*/  SHF.R.S32.HI R0, RZ, 0x18, R80 ;  /* 0x00000018ff007819 */ /* 0x000fe20000011450 */
[----:B------:R-:W-:Y:S01]  /*8110*/  IMAD R34, R57, R34, RZ ;  /* 0x0000002239227224 */ /* 0x000fe200078e02ff */
[----:B------:R-:W-:Y:S01]  /*8120*/  PRMT R73, R65, 0x8880, RZ ;  /* 0x0000888041497816 */ /* 0x000fe200000000ff */
[----:B------:R-:W-:Y:S01]  /*8130*/  IMAD R35, R57, R35, RZ ;  /* 0x0000002339237224 */ /* 0x000fe200078e02ff */
[----:B------:R-:W-:Y:S01]  /*8140*/  SHF.R.S32.HI R50, RZ, 0x18, R64 ;  /* 0x00000018ff327819 */ /* 0x000fe20000011440 */
[----:B------:R-:W-:Y:S01]  /*8150*/  IMAD R33, R3, R58, R33 ;  /* 0x0000003a03217224 */ /* 0x000fe200078e0221 */
[----:B------:R-:W-:Y:S01]  /*8160*/  MOV R3, R79 ;  /* 0x0000004f00037202 */ /* 0x000fe20000000f00 */
[----:B------:R-:W-:Y:S01]  /*8170*/  IMAD R36, R57, R36, RZ ;  /* 0x0000002439247224 */ /* 0x000fe200078e02ff */
[C---:B------:R-:W-:Y:S01]  /*8180*/  SHF.L.U32 R72, R65.reuse, 0x10, RZ ;  /* 0x0000001041487819 */ /* 0x040fe200000006ff */
[-C--:B------:R-:W-:Y:S01]  /*8190*/  IMAD R34, R0, R58.reuse, R34 ;  /* 0x0000003a00227224 */ /* 0x080fe200078e0222 */
[----:B------:R-:W-:Y:S01]  /*81a0*/  SHF.L.U32 R71, R65, 0x8, RZ ;  /* 0x0000000841477819 */ /* 0x000fe200000006ff */
[C---:B------:R-:W-:Y:S01]  /*81b0*/  IMAD R37, R57.reuse, R37, RZ ;  /* 0x0000002539257224 */ /* 0x040fe200078e02ff */
[----:B------:R-:W-:Y:S01]  /*81c0*/  PRMT R70, R66, 0x8880, RZ ;  /* 0x0000888042467816 */ /* 0x000fe200000000ff */
[----:B------:R-:W-:Y:S01]  /*81d0*/  IMAD R35, R62, R58, R35 ;  /* 0x0000003a3e237224 */ /* 0x000fe200078e0223 */
[----:B------:R-:W-:Y:S01]  /*81e0*/  SHF.R.S32.HI R51, RZ, 0x18, R65 ;  /* 0x00000018ff337819 */ /* 0x000fe20000011441 */
[----:B------:R-:W-:Y:S01]  /*81f0*/  IMAD R38, R57, R38, RZ ;  /* 0x0000002639267224 */ /* 0x000fe200078e02ff */
[----:B------:R-:W-:Y:S01]  /*8200*/  SHF.L.U32 R69, R66, 0x10, RZ ;  /* 0x0000001042457819 */ /* 0x000fe200000006ff */
[-C--:B------:R-:W-:Y:S01]  /*8210*/  IMAD R36, R3, R58.reuse, R36 ;  /* 0x0000003a03247224 */ /* 0x080fe200078e0224 */
[----:B------:R-:W-:Y:S01]  /*8220*/  SHF.R.S32.HI R52, RZ, 0x18, R66 ;  /* 0x00000018ff347819 */ /* 0x000fe20000011442 */
[----:B------:R-:W-:Y:S01]  /*8230*/  IMAD R39, R57, R39, RZ ;  /* 0x0000002739277224 */ /* 0x000fe200078e02ff */
[C---:B------:R-:W-:Y:S01]  /*8240*/  SHF.L.U32 R65, R67.reuse, 0x10, RZ ;  /* 0x0000001043417819 */ /* 0x040fe200000006ff */
[----:B------:R-:W-:Y:S01]  /*8250*/  IMAD.U32 R76, R64, 0x10000, RZ ;  /* 0x00010000404c7824 */ /* 0x000fe200078e00ff */
[----:B------:R-:W-:Y:S01]  /*8260*/  SHF.L.U32 R64, R67, 0x8, RZ ;  /* 0x0000000843407819 */ /* 0x000fe200000006ff */
[----:B------:R-:W-:Y:S01]  /*8270*/  IMAD R37, R20, R58, R37 ;  /* 0x0000003a14257224 */ /* 0x000fe200078e0225 */
[----:B------:R-:W-:Y:S01]  /*8280*/  SHF.R.S32.HI R20, RZ, 0x18, R72 ;  /* 0x00000018ff147819 */ /* 0x000fe20000011448 */
[----:B-1----:R-:W-:Y:S01]  /*8290*/  IMAD R4, R57, R4, RZ ;  /* 0x0000000439047224 */ /* 0x002fe200078e02ff */
[----:B------:R-:W-:Y:S01]  /*82a0*/  SHF.R.S32.HI R3, RZ, 0x18, R76 ;  /* 0x00000018ff037819 */ /* 0x000fe2000001144c */
[----:B------:R-:W-:Y:S01]  /*82b0*/  IMAD R38, R21, R58, R38 ;  /* 0x0000003a15267224 */ /* 0x000fe200078e0226 */
[----:B------:R-:W-:Y:S01]  /*82c0*/  SHF.R.S32.HI R53, RZ, 0x18, R67 ;  /* 0x00000018ff357819 */ /* 0x000fe20000011443 */
[----:B------:R-:W-:Y:S01]  /*82d0*/  IMAD.MOV.U32 R0, RZ, RZ, R78 ;  /* 0x000000ffff007224 */ /* 0x000fe200078e004e */
[----:B------:R-:W-:Y:S01]  /*82e0*/  I2IP.S8.S32.SAT R26, R27, R26, RZ ;  /* 0x0000001a1b1a7239 */ /* 0x000fe200000014ff */
[----:B------:R-:W-:Y:S01]  /*82f0*/  IMAD R39, R63, R58, R39 ;  /* 0x0000003a3f277224 */ /* 0x000fe200078e0227 */
[----:B------:R-:W-:Y:S01]  /*8300*/  I2IP.S8.S32.SAT R40, R41, R40, RZ ;  /* 0x0000002829287239 */ /* 0x000fe200000014ff */
[----:B------:R-:W-:Y:S01]  /*8310*/  IMAD R5, R57, R5, RZ ;  /* 0x0000000539057224 */ /* 0x000fe200078e02ff */
[----:B------:R-:W-:Y:S01]  /*8320*/  I2IP.S8.S32.SAT R24, R25, R24, R26 ;  /* 0x0000001819187239 */ /* 0x000fe2000000141a */
[----:B------:R-:W-:Y:S01]  /*8330*/  IMAD R4, R0, R58, R4 ;  /* 0x0000003a00047224 */ /* 0x000fe200078e0204 */
[----:B------:R-:W-:Y:S01]  /*8340*/  SHF.R.S32.HI R0, RZ, 0x18, R74 ;  /* 0x00000018ff007819 */ /* 0x000fe2000001144a */
[----:B------:R-:W-:Y:S01]  /*8350*/  IMAD R6, R57, R6, RZ ;  /* 0x0000000639067224 */ /* 0x000fe200078e02ff */
[----:B------:R-:W-:Y:S01]  /*8360*/  I2IP.S8.S32.SAT R44, R45, R44, RZ ;  /* 0x0000002c2d2c7239 */ /* 0x000fe200000014ff */
[----:B------:R-:W-:Y:S01]  /*8370*/  IMAD R7, R57, R7, RZ ;  /* 0x0000000739077224 */ /* 0x000fe200078e02ff */
[----:B------:R-:W-:Y:S01]  /*8380*/  I2IP.S8.S32.SAT R48, R49, R48, RZ ;  /* 0x0000003031307239 */ /* 0x000fe200000014ff */
[----:B------:R-:W-:Y:S01]  /*8390*/  IMAD R5, R3, R58, R5 ;  /* 0x0000003a03057224 */ /* 0x000fe200078e0205 */
[----:B------:R-:W-:Y:S01]  /*83a0*/  MOV R3, R73 ;  /* 0x0000004900037202 */ /* 0x000fe20000000f00 */
[----:B------:R-:W-:Y:S01]  /*83b0*/  IMAD R8, R57, R8, RZ ;  /* 0x0000000839087224 */ /* 0x000fe200078e02ff */
[----:B------:R-:W-:Y:S01]  /*83c0*/  I2IP.S8.S32.SAT R30, R31, R30, RZ ;  /* 0x0000001e1f1e7239 */ /* 0x000fe200000014ff */
[----:B------:R-:W-:Y:S01]  /*83d0*/  IMAD R6, R0, R58, R6 ;  /* 0x0000003a00067224 */ /* 0x000fe200078e0206 */
[----:B------:R-:W-:Y:S01]  /*83e0*/  SHF.R.S32.HI R0, RZ, 0x18, R71 ;  /* 0x00000018ff007819 */ /* 0x000fe20000011447 */
[----:B------:R-:W-:Y:S01]  /*83f0*/  IMAD R9, R57, R9, RZ ;  /* 0x0000000939097224 */ /* 0x000fe200078e02ff */
[----:B------:R-:W-:Y:S01]  /*8400*/  I2IP.S8.S32.SAT R26, R35, R34, RZ ;  /* 0x00000022231a7239 */ /* 0x000fe200000014ff */
[----:B------:R-:W-:Y:S01]  /*8410*/  IMAD R7, R50, R58, R7 ;  /* 0x0000003a32077224 */ /* 0x000fe200078e0207 */
[----:B------:R-:W-:Y:S01]  /*8420*/  I2IP.S8.S32.SAT R27, R39, R38, RZ ;  /* 0x00000026271b7239 */ /* 0x000fe200000014ff */
[----:B------:R-:W-:Y:S01]  /*8430*/  IMAD R10, R57, R10, RZ ;  /* 0x0000000a390a7224 */ /* 0x000fe200078e02ff */
[----:B------:R-:W-:Y:S01]  /*8440*/  I2IP.S8.S32.SAT R105, R23, R22, R40 ;  /* 0x0000001617697239 */ /* 0x000fe20000001428 */
[----:B------:R-:W-:Y:S01]  /*8450*/  IMAD R8, R3, R58, R8 ;  /* 0x0000003a03087224 */ /* 0x000fe200078e0208 */
[----:B------:R-:W-:Y:S01]  /*8460*/  MOV R3, R70 ;  /* 0x0000004600037202 */ /* 0x000fe20000000f00 */
[----:B------:R-:W-:Y:S01]  /*8470*/  IMAD.SHL.U32 R68, R66, 0x100, RZ ;  /* 0x0000010042447824 */ /* 0x000fe200078e00ff */
[----:B------:R-:W-:Y:S01]  /*8480*/  PRMT R66, R67, 0x8880, RZ ;  /* 0x0000888043427816 */ /* 0x000fe200000000ff */
[----:B------:R-:W-:Y:S01]  /*8490*/  IMAD R11, R57, R11, RZ ;  /* 0x0000000b390b7224 */ /* 0x000fe200078e02ff */
[----:B------:R-:W-:Y:S01]  /*84a0*/  I2IP.S8.S32.SAT R6, R7, R6, RZ ;  /* 0x0000000607067239 */ /* 0x000fe200000014ff */
[----:B------:R-:W-:Y:S01]  /*84b0*/  IMAD R9, R20, R58, R9 ;  /* 0x0000003a14097224 */ /* 0x000fe200078e0209 */
[----:B------:R-:W-:Y:S01]  /*84c0*/  SHF.R.S32.HI R20, RZ, 0x18, R69 ;  /* 0x00000018ff147819 */ /* 0x000fe20000011445 */
[C---:B------:R-:W-:Y:S01]  /*84d0*/  IMAD R12, R57.reuse, R12, RZ ;  /* 0x0000000c390c7224 */ /* 0x040fe200078e02ff */
[----:B------:R-:W-:Y:S01]  /*84e0*/  UIADD3 UR4, UPT, UPT, UR5, 0x300, URZ ;  /* 0x0000030005047890 */ /* 0x000fe2000fffe0ff */
[-C--:B------:R-:W-:Y:S01]  /*84f0*/  IMAD R10, R0, R58.reuse, R10 ;  /* 0x0000003a000a7224 */ /* 0x080fe200078e020a */
[----:B------:R-:W-:Y:S01]  /*8500*/  SHF.R.S32.HI R0, RZ, 0x18, R68 ;  /* 0x00000018ff007819 */ /* 0x000fe20000011444 */
[----:B------:R-:W-:Y:S01]  /*8510*/  IMAD R13, R57, R13, RZ ;  /* 0x0000000d390d7224 */ /* 0x000fe200078e02ff */
[----:B------:R-:W-:Y:S01]  /*8520*/  UPRMT UR4, UR48, 0x654, UR4 ;  /* 0x0000065430047896 */ /* 0x000fe20008000004 */
[----:B------:R-:W-:Y:S01]  /*8530*/  IMAD R11, R51, R58, R11 ;  /* 0x0000003a330b7224 */ /* 0x000fe200078e020b */
[----:B------:R-:W-:Y:S01]  /*8540*/  I2IP.S8.S32.SAT R4, R5, R4, R6 ;  /* 0x0000000405047239 */ /* 0x000fe20000001406 */
[----:B------:R-:W-:Y:S01]  /*8550*/  IMAD R12, R3, R58, R12 ;  /* 0x0000003a030c7224 */ /* 0x000fe200078e020c */
[----:B------:R-:W-:Y:S01]  /*8560*/  MOV R3, R66 ;  /* 0x0000004200037202 */ /* 0x000fe20000000f00 */
[----:B------:R-:W-:Y:S01]  /*8570*/  IMAD R14, R57, R14, RZ ;  /* 0x0000000e390e7224 */ /* 0x000fe200078e02ff */
[----:B------:R-:W-:Y:S01]  /*8580*/  I2IP.S8.S32.SAT R10, R11, R10, RZ ;  /* 0x0000000a0b0a7239 */ /* 0x000fe200000014ff */
[----:B------:R-:W-:Y:S01]  /*8590*/  IMAD R13, R20, R58, R13 ;  /* 0x0000003a140d7224 */ /* 0x000fe200078e020d */
[----:B------:R-:W-:Y:S01]  /*85a0*/  SHF.R.S32.HI R20, RZ, 0x18, R65 ;  /* 0x00000018ff147819 */ /* 0x000fe20000011441 */
[----:B------:R-:W-:Y:S01]  /*85b0*/  IMAD R15, R57, R15, RZ ;  /* 0x0000000f390f7224 */ /* 0x000fe200078e02ff */
[----:B------:R-:W-:Y:S01]  /*85c0*/  I2IP.S8.S32.SAT R106, R43, R42, R44 ;  /* 0x0000002a2b6a7239 */ /* 0x000fe2000000142c */
[----:B------:R-:W-:Y:S01]  /*85d0*/  IMAD R16, R57, R16, RZ ;  /* 0x0000001039107224 */ /* 0x000fe200078e02ff */
[----:B------:R-:W-:Y:S01]  /*85e0*/  I2IP.S8.S32.SAT R107, R47, R46, R48 ;  /* 0x0000002e2f6b7239 */ /* 0x000fe20000001430 */
[----:B------:R-:W-:Y:S01]  /*85f0*/  IMAD R14, R0, R58, R14 ;  /* 0x0000003a000e7224 */ /* 0x000fe200078e020e */
[----:B------:R-:W-:Y:S01]  /*8600*/  SHF.R.S32.HI R0, RZ, 0x18, R64 ;  /* 0x00000018ff007819 */ /* 0x000fe20000011440 */
[----:B------:R-:W-:Y:S01]  /*8610*/  IMAD R17, R57, R17, RZ ;  /* 0x0000001139117224 */ /* 0x000fe200078e02ff */
[----:B------:R-:W-:Y:S01]  /*8620*/  I2IP.S8.S32.SAT R25, R29, R28, R30 ;  /* 0x0000001c1d197239 */ /* 0x000fe2000000141e */
[----:B------:R-:W-:Y:S01]  /*8630*/  IMAD R15, R52, R58, R15 ;  /* 0x0000003a340f7224 */ /* 0x000fe200078e020f */
[----:B------:R-:W-:Y:S01]  /*8640*/  I2IP.S8.S32.SAT R26, R33, R32, R26 ;  /* 0x00000020211a7239 */ /* 0x000fe2000000141a */
[----:B------:R-:W-:Y:S01]  /*8650*/  IMAD R16, R3, R58, R16 ;  /* 0x0000003a03107224 */ /* 0x000fe200078e0210 */
[----:B------:R-:W-:Y:S01]  /*8660*/  I2IP.S8.S32.SAT R27, R37, R36, R27 ;  /* 0x00000024251b7239 */ /* 0x000fe2000000141b */
[----:B------:R-:W-:Y:S01]  /*8670*/  IMAD R18, R57, R18, RZ ;  /* 0x0000001239127224 */ /* 0x000fe200078e02ff */
[----:B------:R-:W-:Y:S01]  /*8680*/  I2IP.S8.S32.SAT R14, R15, R14, RZ ;  /* 0x0000000e0f0e7239 */ /* 0x000fe200000014ff */
[----:B------:R-:W-:Y:S01]  /*8690*/  IMAD R17, R20, R58, R17 ;  /* 0x0000003a14117224 */ /* 0x000fe200078e0211 */
[----:B------:R-:W-:Y:S01]  /*86a0*/  I2IP.S8.S32.SAT R5, R9, R8, R10 ;  /* 0x0000000809057239 */ /* 0x000fe2000000140a */
[----:B------:R-:W-:Y:S01]  /*86b0*/  IMAD R19, R57, R19, RZ ;  /* 0x0000001339137224 */ /* 0x000fe200078e02ff */
[----:B------:R-:W-:Y:S01]  /*86c0*/  I2IP.S8.S32.SAT R6, R13, R12, R14 ;  /* 0x0000000c0d067239 */ /* 0x000fe2000000140e */
[-C--:B------:R-:W-:Y:S01]  /*86d0*/  IMAD R18, R0, R58.reuse, R18 ;  /* 0x0000003a00127224 */ /* 0x080fe200078e0212 */
[----:B------:R-:W-:Y:S01]  /*86e0*/  NOP ;  /* 0x0000000000007918 */ /* 0x000fe20000000000 */
[----:B------:R-:W-:Y:S01]  /*86f0*/  IMAD R19, R53, R58, R19 ;  /* 0x0000003a35137224 */ /* 0x000fe200078e0213 */
[----:B------:R-:W-:Y:S01]  /*8700*/  SYNCS.ARRIVE.TRANS64.RED.A1T0 RZ, [UR4], RZ ;  /* 0x000000ffffff79a7 */ /* 0x000fe20008100404 */
[----:B------:R1:W-:Y:S01]  /*8710*/  STS.128 [R111+UR44+0x1c00], R104 ;  /* 0x001c00686f007988 */ /* 0x0003e20008000c2c */
[----:B------:R-:W-:Y:S01]  /*8720*/  BSSY.RECONVERGENT B0, `(.L_x_140) ;  /* 0x0000023000007945 */ /* 0x000fe20003800200 */
[----:B------:R-:W-:Y:S02]  /*8730*/  IADD3 R56, PT, PT, R56, 0x1, RZ ;  /* 0x0000000138387810 */ /* 0x000fe40007ffe0ff */
[----:B------:R-:W-:Y:S04]  /*8740*/  I2IP.S8.S32.SAT R7, R19, R18, RZ ;  /* 0x0000001213077239 */ /* 0x000fe800000014ff */
[----:B------:R1:W-:Y:S01]  /*8750*/  STS.128 [R111+UR44+0x2400], R24 ;  /* 0x002400186f007988 */ /* 0x0003e20008000c2c */
[----:B------:R-:W-:Y:S07]  /*8760*/  I2IP.S8.S32.SAT R7, R17, R16, R7 ;  /* 0x0000001011077239 */ /* 0x000fee0000001407 */
[----:B------:R1:W-:Y:S01]  /*8770*/  STS.128 [R111+UR44+0x2c00], R4 ;  /* 0x002c00046f007988 */ /* 0x0003e20008000c2c */
[----:B------:R-:W-:Y:S01]  /*8780*/  @!PT LDS RZ, [RZ] ;  /* 0x00000000fffff984 */ /* 0x000fe20000000800 */
[----:B------:R-:W-:Y:S01]  /*8790*/  @!PT LDS RZ, [RZ] ;  /* 0x00000000fffff984 */ /* 0x000fe20000000800 */
[----:B------:R-:W-:Y:S01]  /*87a0*/  @!PT LDS RZ, [RZ] ;  /* 0x00000000fffff984 */ /* 0x000fe20000000800 */
[----:B------:R-:W-:Y:S01]  /*87b0*/  @!PT LDS RZ, [RZ] ;  /* 0x00000000fffff984 */ /* 0x000fe20000000800 */
[----:B------:R3:W-:Y:S07]  /*87c0*/  MEMBAR.ALL.CTA ;  /* 0x0000000000007992 */ /* 0x0007ee0000008000 */
[----:B---3--:R-:W3:Y:S02]  /*87d0*/  FENCE.VIEW.ASYNC.S ;  /* 0x00000000000073c6 */ /* 0x008ee40000000000 */
[----:B---3--:R-:W-:Y:S06]  /*87e0*/  BAR.SYNC.DEFER_BLOCKING 0x1, 0x80 ;  /* 0x0042000000007b1d */ /* 0x008fec0000010000 */
[----:B------:R-:W-:Y:S05]  /*87f0*/  @P0 BRA `(.L_x_141) ;  /* 0x0000000000540947 */ /* 0x000fea0003800000 */
[----:B------:R-:W-:Y:S02]  /*8800*/  UIADD3 UR4, UPT, UPT, UR44, 0x1c00, URZ ;  /* 0x00001c002c047890 */ /* 0x000fe4000fffe0ff */
[----:B------:R-:W-:Y:S02]  /*8810*/  UIMAD UR9, UR45, 0x60, URZ ;  /* 0x000000602d0978a4 */ /* 0x000fe4000f8e02ff */
[----:B------:R-:W-:Y:S02]  /*8820*/  USHF.L.U32 UR10, UR46, 0x6, URZ ;  /* 0x000000062e0a7899 */ /* 0x000fe400080006ff */
[----:B------:R-:W-:Y:S01]  /*8830*/  MOV R118, UR4 ;  /* 0x0000000400767c02 */ /* 0x000fe20008000f00 */
[----:B------:R-:W-:Y:S01]  /*8840*/  UIADD3 UR4, UP0, UPT, UR62, 0x680, URZ ;  /* 0x000006803e047890 */ /* 0x000fe2000ff1e0ff */
[----:B------:R-:W-:Y:S02]  /*8850*/  UMOV UR11, UR36 ;  /* 0x00000024000b7c82 */ /* 0x000fe40008000000 */
[----:B------:R-:W-:Y:S01]  /*8860*/  R2UR UR8, R118 ;  /* 0x00000000760872ca */ /* 0x000fe200000e0000 */
[----:B------:R-:W-:Y:S02]  /*8870*/  UIADD3.X UR5, UPT, UPT, URZ, UR63, URZ, UP0, !UPT ;  /* 0x0000003fff057290 */ /* 0x000fe400087fe4ff */
[----:B------:R-:W-:Y:S02]  /*8880*/  UIADD3 UR16, UPT, UPT, UR44, 0x2400, URZ ;  /* 0x000024002c107890 */ /* 0x000fe4000fffe0ff */
[----:B------:R-:W-:Y:S01]  /*8890*/  UIADD3 UR17, UPT, UPT, UR9, 0x20, URZ ;  /* 0x0000002009117890 */ /* 0x000fe2000fffe0ff */
[----:B------:R-:W-:Y:S01]  /*88a0*/  UMOV UR19, UR36 ;  /* 0x0000002400137c82 */ /* 0x000fe20008000000 */
[----:B------:R-:W-:Y:S01]  /*88b0*/  UMOV UR18, UR10 ;  /* 0x0000000a00127c82 */ /* 0x000fe20008000000 */
[----:B------:R-:W-:Y:S02]  /*88c0*/  UIADD3 UR12, UPT, UPT, UR44, 0x2c00, URZ ;  /* 0x00002c002c0c7890 */ /* 0x000fe4000fffe0ff */
[----:B------:R-:W-:Y:S03]  /*88d0*/  UIADD3 UR13, UPT, UPT, UR9, 0x40, URZ ;  /* 0x00000040090d7890 */ /* 0x000fe6000fffe0ff */
[----:B------:R3:W-:Y:S01]  /*88e0*/  UTMASTG.3D [UR8], [UR4] ;  /* 0x00000008040073b5 */ /* 0x0007e20008010000 */
[----:B------:R-:W-:Y:S01]  /*88f0*/  UMOV UR15, UR36 ;  /* 0x00000024000f7c82 */ /* 0x000fe20008000000 */
[----:B------:R-:W-:Y:S01]  /*8900*/  UMOV UR14, UR10 ;  /* 0x0000000a000e7c82 */ /* 0x000fe20008000000 */
[----:B------:R3:W-:Y:S03]  /*8910*/  UTMASTG.3D [UR16], [UR4] ;  /* 0x00000010040073b5 */ /* 0x0007e60008010000 */
[----:B------:R3:W-:Y:S01]  /*8920*/  UTMASTG.3D [UR12], [UR4] ;  /* 0x0000000c040073b5 */ /* 0x0007e20008010000 */
[----:B------:R0:W-:Y:S01]  /*8930*/  UTMACMDFLUSH ;  /* 0x00000000000079b7 */ /* 0x0001e20000000000 */
[----:B---3--:R-:W-:Y:S04]  /*8940*/  DEPBAR.LE SB0, 0x0 ;  /* 0x000080000000791a */ /* 0x008fe80000000000 */
.L_x_141:
[----:B------:R-:W-:Y:S05]  /*8950*/  BSYNC.RECONVERGENT B0 ;  /* 0x0000000000007941 */ /* 0x000fea0003800200 */
.L_x_140:
[----:B------:R-:W-:Y:S01]  /*8960*/  BAR.SYNC.DEFER_BLOCKING 0x1, 0x80 ;  /* 0x0042000000007b1d */ /* 0x000fe20000010000 */
[----:B------:R-:W-:Y:S01]  /*8970*/  ISETP.NE.AND P0, PT, R114, 0x2, PT ;  /* 0x000000027200780c */ /* 0x000fe20003f05270 */
[----:B------:R-:W-:Y:S01]  /*8980*/  UISETP.NE.AND UP0, UPT, UR47, URZ, UPT ;  /* 0x000000ff2f00728c */ /* 0x000fe2000bf05270 */
[----:B------:R-:W-:Y:S01]  /*8990*/  ISETP.NE.AND P1, PT, R56, 0x4, PT ;  /* 0x000000043800780c */ /* 0x000fe20003f25270 */
[----:B------:R-:W-:Y:S01]  /*89a0*/  UIADD3 UR45, UPT, UPT, UR37, UR57, URZ ;  /* 0x00000039252d7290 */ /* 0x000fe2000fffe0ff */
[----:B------:R-:W-:Y:S01]  /*89b0*/  SEL R3, RZ, 0x1, P0 ;  /* 0x00000001ff037807 */ /* 0x000fe20000000000 */
[----:B------:R-:W-:Y:S01]  /*89c0*/  UIADD3 UR46, UPT, UPT, UR38, UR60, URZ ;  /* 0x0000003c262e7290 */ /* 0x000fe2000fffe0ff */
[----:B------:R-:W-:Y:S02]  /*89d0*/  SEL R0, RZ, 0x1, P1 ;  /* 0x00000001ff007807 */ /* 0x000fe40000800000 */
[----:B------:R-:W-:Y:S02]  /*89e0*/  LOP3.LUT R116, R116, R3, RZ, 0x3c, !PT ;  /* 0x0000000374747212 */ /* 0x000fe400078e3cff */
[----:B------:R-:W-:Y:S02]  /*89f0*/  LOP3.LUT R117, R117, R0, RZ, 0x3c, !PT ;  /* 0x0000000075757212 */ /* 0x000fe400078e3cff */
[----:B------:R-:W-:Y:S02]  /*8a00*/  SEL R114, R114, RZ, P0 ;  /* 0x000000ff72727207 */ /* 0x000fe40000000000 */
[----:B------:R-:W-:Y:S01]  /*8a10*/  SEL R56, R56, RZ, P1 ;  /* 0x000000ff38387207 */ /* 0x000fe20000800000 */
[----:B------:R-:W-:Y:S01]  /*8a20*/  UMOV UR36, UR51 ;  /* 0x0000003300247c82 */ /* 0x000fe20008000000 */
[----:B------:R-:W-:Y:S05]  /*8a30*/  BRA.U UP0, `(.L_x_142) ;  /* 0xffffffdd00047547 */ /* 0x000fea000b83ffff */
[----:B------:R-:W-:Y:S05]  /*8a40*/  EXIT ;  /* 0x000000000000794d */ /* 0x000fea0003800000 */
.L_x_25:
[----:B---3--:R3:W4:Y:S02]  /*8a50*/  SYNCS.PHASECHK.TRANS64.TRYWAIT P0, [R0+URZ+0x330], R2 ;  /* 0x00033002000075a7 */ /* 0x00872400080011ff */
[----:B----4-:R-:W-:Y:S05]  /*8a60*/  @!P0 NANOSLEEP.SYNCS 0x989680 ;  /* 0x009896800000895d */ /* 0x010fea0003900000 */
[----:B------:R-:W4:Y:S02]  /*8a70*/  @!P0 SYNCS.PHASECHK.TRANS64 P0, [R0+URZ+0x330], R2 ;  /* 0x00033002000085a7 */ /* 0x000f2400080010ff */
[----:B----4-:R-:W-:Y:S05]  /*8a80*/  @!P0 BRA `(.L_x_25) ;  /* 0xfffffffc00f08947 */ /* 0x010fea000383ffff */
[----:B------:R-:W-:Y:S05]  /*8a90*/  BRA `(.L_x_143) ;  /* 0xffffff9000947947 */ /* 0x000fea000383ffff */
.L_x_28:
[----:B--2---:R-:W-:Y:S07]  /*8aa0*/  MOV R0, UR33 ;  /* 0x0000002100007c02 */ /* 0x004fee0008000f00 */
.L_x_144:
[----:B--2---:R2:W3:Y:S02]  /*8ab0*/  SYNCS.PHASECHK.TRANS64.TRYWAIT P0, [R0+URZ+0x150], R3 ;  /* 0x00015003000075a7 */ /* 0x0044e400080011ff */
[----:B---3--:R-:W-:Y:S05]  /*8ac0*/  @!P0 NANOSLEEP.SYNCS 0x989680 ;  /* 0x009896800000895d */ /* 0x008fea0003900000 */
[----:B------:R-:W3:Y:S02]  /*8ad0*/  @!P0 SYNCS.PHASECHK.TRANS64 P0, [R0+URZ+0x150], R3 ;  /* 0x00015003000085a7 */ /* 0x000ee400080010ff */
[----:B---3--:R-:W-:Y:S05]  /*8ae0*/  @!P0 BRA `(.L_x_144) ;  /* 0xfffffffc00f08947 */ /* 0x008fea000383ffff */
[----:B------:R-:W-:Y:S05]  /*8af0*/  BRA `(.L_x_27) ;  /* 0xffffff9000dc7947 */ /* 0x000fea000383ffff */
.L_x_35:
[----:B-1----:R-:W-:Y:S07]  /*8b00*/  MOV R0, UR17 ;  /* 0x0000001100007c02 */ /* 0x002fee0008000f00 */
.L_x_145:
[----:B-1----:R1:W2:Y:S02]  /*8b10*/  SYNCS.PHASECHK.TRANS64.TRYWAIT P0, [R0+URZ+0x150], R3 ;  /* 0x00015003000075a7 */ /* 0x0022a400080011ff */
[----:B--2---:R-:W-:Y:S05]  /*8b20*/  @!P0 NANOSLEEP.SYNCS 0x989680 ;  /* 0x009896800000895d */ /* 0x004fea0003900000 */
[----:B------:R-:W2:Y:S02]  /*8b30*/  @!P0 SYNCS.PHASECHK.TRANS64 P0, [R0+URZ+0x150], R3 ;  /* 0x00015003000085a7 */ /* 0x000ea400080010ff */
[----:B--2---:R-:W-:Y:S05]  /*8b40*/  @!P0 BRA `(.L_x_145) ;  /* 0xfffffffc00f08947 */ /* 0x004fea000383ffff */
[----:B------:R-:W-:Y:S05]  /*8b50*/  BRA `(.L_x_34) ;  /* 0xffffff9400987947 */ /* 0x000fea000383ffff */
.L_x_40:
[----:B-1----:R1:W2:Y:S02]  /*8b60*/  SYNCS.PHASECHK.TRANS64.TRYWAIT P0, [R3+URZ+0x2c0], R0 ;  /* 0x0002c000030075a7 */ /* 0x0022a400080011ff */
[----:B--2---:R-:W-:Y:S05]  /*8b70*/  @!P0 NANOSLEEP.SYNCS 0x989680 ;  /* 0x009896800000895d */ /* 0x004fea0003900000 */
[----:B------:R-:W2:Y:S02]  /*8b80*/  @!P0 SYNCS.PHASECHK.TRANS64 P0, [R3+URZ+0x2c0], R0 ;  /* 0x0002c000030085a7 */ /* 0x000ea400080010ff */
[----:B--2---:R-:W-:Y:S05]  /*8b90*/  @!P0 BRA `(.L_x_40) ;  /* 0xfffffffc00f08947 */ /* 0x004fea000383ffff */
[----:B------:R-:W-:Y:S05]  /*8ba0*/  BRA `(.L_x_146) ;  /* 0xffffff98003c7947 */ /* 0x000fea000383ffff */
.L_x_44:
[----:B------:R-:W-:-:S07]  /*8bb0*/  MOV R0, UR4 ;  /* 0x0000000400007c02 */ /* 0x000fce0008000f00 */
.L_x_147:
[----:B-1----:R1:W2:Y:S02]  /*8bc0*/  SYNCS.PHASECHK.TRANS64.TRYWAIT P0, [R0+URZ], R2 ;  /* 0x00000002000075a7 */ /* 0x0022a400080011ff */
[----:B--2---:R-:W-:Y:S05]  /*8bd0*/  @!P0 NANOSLEEP.SYNCS 0x989680 ;  /* 0x009896800000895d */ /* 0x004fea0003900000 */
[----:B------:R-:W2:Y:S02]  /*8be0*/  @!P0 SYNCS.PHASECHK.TRANS64 P0, [R0+URZ], R2 ;  /* 0x00000002000085a7 */ /* 0x000ea400080010ff */
[----:B--2---:R-:W-:Y:S05]  /*8bf0*/  @!P0 BRA `(.L_x_147) ;  /* 0xfffffffc00f08947 */ /* 0x004fea000383ffff */
[----:B------:R-:W-:Y:S05]  /*8c00*/  BRA `(.L_x_148) ;  /* 0xffffff9c00e07947 */ /* 0x000fea000383ffff */
.L_x_45:
[----:B------:R-:W-:-:S07]  /*8c10*/  MOV R0, UR5 ;  /* 0x0000000500007c02 */ /* 0x000fce0008000f00 */
.L_x_149:
[----:B-1----:R1:W2:Y:S02]  /*8c20*/  SYNCS.PHASECHK.TRANS64.TRYWAIT P0, [R0+URZ], R3 ;  /* 0x00000003000075a7 */ /* 0x0022a400080011ff */
[----:B--2---:R-:W-:Y:S05]  /*8c30*/  @!P0 NANOSLEEP.SYNCS 0x989680 ;  /* 0x009896800000895d */ /* 0x004fea0003900000 */
[----:B------:R-:W2:Y:S02]  /*8c40*/  @!P0 SYNCS.PHASECHK.TRANS64 P0, [R0+URZ], R3 ;  /* 0x00000003000085a7 */ /* 0x000ea400080010ff */
[----:B--2---:R-:W-:Y:S05]  /*8c50*/  @!P0 BRA `(.L_x_149) ;  /* 0xfffffffc00f08947 */ /* 0x004fea000383ffff */
[----:B------:R-:W-:Y:S05]  /*8c60*/  BRA `(.L_x_150) ;  /* 0xffffff9c00ec7947 */ /* 0x000fea000383ffff */
.L_x_46:
[----:B------:R-:W-:-:S07]  /*8c70*/  MOV R0, UR5 ;  /* 0x0000000500007c02 */ /* 0x000fce0008000f00 */
.L_x_151:
[----:B-1----:R1:W2:Y:S02]  /*8c80*/  SYNCS.PHASECHK.TRANS64.TRYWAIT P0, [R0+URZ], R3 ;  /* 0x00000003000075a7 */ /* 0x0022a400080011ff */
[----:B--2---:R-:W-:Y:S05]  /*8c90*/  @!P0 NANOSLEEP.SYNCS 0x989680 ;  /* 0x009896800000895d */ /* 0x004fea0003900000 */
[----:B------:R-:W2:Y:S02]  /*8ca0*/  @!P0 SYNCS.PHASECHK.TRANS64 P0, [R0+URZ], R3 ;  /* 0x00000003000085a7 */ /* 0x000ea400080010ff */
[----:B--2---:R-:W-:Y:S05]  /*8cb0*/  @!P0 BRA `(.L_x_151) ;  /* 0xfffffffc00f08947 */ /* 0x004fea000383ffff */
[----:B------:R-:W-:Y:S05]  /*8cc0*/  BRA `(.L_x_152) ;  /* 0xffffff9c00f87947 */ /* 0x000fea000383ffff */
.L_x_47:
[----:B------:R-:W-:-:S07]  /*8cd0*/  MOV R0, UR5 ;  /* 0x0000000500007c02 */ /* 0x000fce0008000f00 */
.L_x_153:
[----:B-1----:R1:W2:Y:S02]  /*8ce0*/  SYNCS.PHASECHK.TRANS64.TRYWAIT P0, [R0+URZ], R3 ;  /* 0x00000003000075a7 */ /* 0x0022a400080011ff */
[----:B--2---:R-:W-:Y:S05]  /*8cf0*/  @!P0 NANOSLEEP.SYNCS 0x989680 ;  /* 0x009896800000895d */ /* 0x004fea0003900000 */
[----:B------:R-:W2:Y:S02]  /*8d00*/  @!P0 SYNCS.PHASECHK.TRANS64 P0, [R0+URZ], R3 ;  /* 0x00000003000085a7 */ /* 0x000ea400080010ff */
[----:B--2---:R-:W-:Y:S05]  /*8d10*/  @!P0 BRA `(.L_x_153) ;  /* 0xfffffffc00f08947 */ /* 0x004fea000383ffff */
[----:B------:R-:W-:Y:S05]  /*8d20*/  BRA `(.L_x_154) ;  /* 0xffffffa000047947 */ /* 0x000fea000383ffff */
.L_x_48:
[----:B------:R-:W-:-:S07]  /*8d30*/  MOV R0, UR5 ;  /* 0x0000000500007c02 */ /* 0x000fce0008000f00 */
.L_x_155:
[----:B-1----:R1:W2:Y:S02]  /*8d40*/  SYNCS.PHASECHK.TRANS64.TRYWAIT P0, [R0+URZ], R3 ;  /* 0x00000003000075a7 */ /* 0x0022a400080011ff */
[----:B--2---:R-:W-:Y:S05]  /*8d50*/  @!P0 NANOSLEEP.SYNCS 0x989680 ;  /* 0x009896800000895d */ /* 0x004fea0003900000 */
[----:B------:R-:W2:Y:S02]  /*8d60*/  @!P0 SYNCS.PHASECHK.TRANS64 P0, [R0+URZ], R3 ;  /* 0x00000003000085a7 */ /* 0x000ea400080010ff */
[----:B--2---:R-:W-:Y:S05]  /*8d70*/  @!P0 BRA `(.L_x_155) ;  /* 0xfffffffc00f08947 */ /* 0x004fea000383ffff */
[----:B------:R-:W-:Y:S05]  /*8d80*/  BRA `(.L_x_156) ;  /* 0xffffffa000107947 */ /* 0x000fea000383ffff */
.L_x_49:
[----:B------:R-:W-:-:S07]  /*8d90*/  MOV R0, UR5 ;  /* 0x0000000500007c02 */ /* 0x000fce0008000f00 */
.L_x_157:
[----:B-1----:R1:W2:Y:S02]  /*8da0*/  SYNCS.PHASECHK.TRANS64.TRYWAIT P0, [R0+URZ], R3 ;  /* 0x00000003000075a7 */ /* 0x0022a400080011ff */
[----:B--2---:R-:W-:Y:S05]  /*8db0*/  @!P0 NANOSLEEP.SYNCS 0x989680 ;  /* 0x009896800000895d */ /* 0x004fea0003900000 */
[----:B------:R-:W2:Y:S02]  /*8dc0*/  @!P0 SYNCS.PHASECHK.TRANS64 P0, [R0+URZ], R3 ;  /* 0x00000003000085a7 */ /* 0x000ea400080010ff */
[----:B--2---:R-:W-:Y:S05]  /*8dd0*/  @!P0 BRA `(.L_x_157) ;  /* 0xfffffffc00f08947 */ /* 0x004fea000383ffff */
[----:B------:R-:W-:Y:S05]  /*8de0*/  BRA `(.L_x_158) ;  /* 0xffffffa0001c7947 */ /* 0x000fea000383ffff */
.L_x_50:
[----:B------:R-:W-:-:S07]  /*8df0*/  MOV R0, UR5 ;  /* 0x0000000500007c02 */ /* 0x000fce0008000f00 */
.L_x_159:
[----:B-1----:R1:W2:Y:S02]  /*8e00*/  SYNCS.PHASECHK.TRANS64.TRYWAIT P0, [R0+URZ], R3 ;  /* 0x00000003000075a7 */ /* 0x0022a400080011ff */
[----:B--2---:R-:W-:Y:S05]  /*8e10*/  @!P0 NANOSLEEP.SYNCS 0x989680 ;  /* 0x009896800000895d */ /* 0x004fea0003900000 */
[----:B------:R-:W2:Y:S02]  /*8e20*/  @!P0 SYNCS.PHASECHK.TRANS64 P0, [R0+URZ], R3 ;  /* 0x00000003000085a7 */ /* 0x000ea400080010ff */
[----:B--2---:R-:W-:Y:S05]  /*8e30*/  @!P0 BRA `(.L_x_159) ;  /* 0xfffffffc00f08947 */ /* 0x004fea000383ffff */
[----:B------:R-:W-:Y:S05]  /*8e40*/  BRA `(.L_x_160) ;  /* 0xffffffa000287947 */ /* 0x000fea000383ffff */
.L_x_51:
[----:B------:R-:W-:-:S07]  /*8e50*/  MOV R0, UR5 ;  /* 0x0000000500007c02 */ /* 0x000fce0008000f00 */
.L_x_161:
[----:B-1----:R1:W2:Y:S02]  /*8e60*/  SYNCS.PHASECHK.TRANS64.TRYWAIT P0, [R0+URZ], R3 ;  /* 0x00000003000075a7 */ /* 0x0022a400080011ff */
[----:B--2---:R-:W-:Y:S05]  /*8e70*/  @!P0 NANOSLEEP.SYNCS 0x989680 ;  /* 0x009896800000895d */ /* 0x004fea0003900000 */
[----:B------:R-:W2:Y:S02]  /*8e80*/  @!P0 SYNCS.PHASECHK.TRANS64 P0, [R0+URZ], R3 ;  /* 0x00000003000085a7 */ /* 0x000ea400080010ff */
[----:B--2---:R-:W-:Y:S05]  /*8e90*/  @!P0 BRA `(.L_x_161) ;  /* 0xfffffffc00f08947 */ /* 0x004fea000383ffff */
[----:B------:R-:W-:Y:S05]  /*8ea0*/  BRA `(.L_x_162) ;  /* 0xffffffa000347947 */ /* 0x000fea000383ffff */
.L_x_52:
[----:B------:R-:W-:-:S07]  /*8eb0*/  MOV R0, UR5 ;  /* 0x0000000500007c02 */ /* 0x000fce0008000f00 */
.L_x_163:
[----:B-1----:R1:W2:Y:S02]  /*8ec0*/  SYNCS.PHASECHK.TRANS64.TRYWAIT P0, [R0+URZ], R3 ;  /* 0x00000003000075a7 */ /* 0x0022a400080011ff */
[----:B--2---:R-:W-:Y:S05]  /*8ed0*/  @!P0 NANOSLEEP.SYNCS 0x989680 ;  /* 0x009896800000895d */ /* 0x004fea0003900000 */
[----:B------:R-:W2:Y:S02]  /*8ee0*/  @!P0 SYNCS.PHASECHK.TRANS64 P0, [R0+URZ], R3 ;  /* 0x00000003000085a7 */ /* 0x000ea400080010ff */
[----:B--2---:R-:W-:Y:S05]  /*8ef0*/  @!P0 BRA `(.L_x_163) ;  /* 0xfffffffc00f08947 */ /* 0x004fea000383ffff */
[----:B------:R-:W-:Y:S05]  /*8f00*/  BRA `(.L_x_164) ;  /* 0xffffffa000407947 */ /* 0x000fea000383ffff */
.L_x_53:
[----:B------:R-:W-:-:S07]  /*8f10*/  MOV R0, UR5 ;  /* 0x0000000500007c02 */ /* 0x000fce0008000f00 */
.L_x_165:
[----:B-1----:R1:W2:Y:S02]  /*8f20*/  SYNCS.PHASECHK.TRANS64.TRYWAIT P0, [R0+URZ], R3 ;  /* 0x00000003000075a7 */ /* 0x0022a400080011ff */
[----:B--2---:R-:W-:Y:S05]  /*8f30*/  @!P0 NANOSLEEP.SYNCS 0x989680 ;  /* 0x009896800000895d */ /* 0x004fea0003900000 */
[----:B------:R-:W2:Y:S02]  /*8f40*/  @!P0 SYNCS.PHASECHK.TRANS64 P0, [R0+URZ], R3 ;  /* 0x00000003000085a7 */ /* 0x000ea400080010ff */
[----:B--2---:R-:W-:Y:S05]  /*8f50*/  @!P0 BRA `(.L_x_165) ;  /* 0xfffffffc00f08947 */ /* 0x004fea000383ffff */
[----:B------:R-:W-:Y:S05]  /*8f60*/  BRA `(.L_x_166) ;  /* 0xffffffa0004c7947 */ /* 0x000fea000383ffff */
.L_x_54:
[----:B------:R-:W-:-:S07]  /*8f70*/  MOV R0, UR5 ;  /* 0x0000000500007c02 */ /* 0x000fce0008000f00 */
.L_x_167:
[----:B-1----:R1:W2:Y:S02]  /*8f80*/  SYNCS.PHASECHK.TRANS64.TRYWAIT P0, [R0+URZ], R3 ;  /* 0x00000003000075a7 */ /* 0x0022a400080011ff */
[----:B--2---:R-:W-:Y:S05]  /*8f90*/  @!P0 NANOSLEEP.SYNCS 0x989680 ;  /* 0x009896800000895d */ /* 0x004fea0003900000 */
[----:B------:R-:W2:Y:S02]  /*8fa0*/  @!P0 SYNCS.PHASECHK.TRANS64 P0, [R0+URZ], R3 ;  /* 0x00000003000085a7 */ /* 0x000ea400080010ff */
[----:B--2---:R-:W-:Y:S05]  /*8fb0*/  @!P0 BRA `(.L_x_167) ;  /* 0xfffffffc00f08947 */ /* 0x004fea000383ffff */
[----:B------:R-:W-:Y:S05]  /*8fc0*/  BRA `(.L_x_168) ;  /* 0xffffffa000587947 */ /* 0x000fea000383ffff */
.L_x_55:
[----:B------:R-:W-:-:S07]  /*8fd0*/  MOV R0, UR5 ;  /* 0x0000000500007c02 */ /* 0x000fce0008000f00 */
.L_x_169:
[----:B-1----:R1:W2:Y:S02]  /*8fe0*/  SYNCS.PHASECHK.TRANS64.TRYWAIT P0, [R0+URZ], R3 ;  /* 0x00000003000075a7 */ /* 0x0022a400080011ff */
[----:B--2---:R-:W-:Y:S05]  /*8ff0*/  @!P0 NANOSLEEP.SYNCS 0x989680 ;  /* 0x009896800000895d */ /* 0x004fea0003900000 */
[----:B------:R-:W2:Y:S02]  /*9000*/  @!P0 SYNCS.PHASECHK.TRANS64 P0, [R0+URZ], R3 ;  /* 0x00000003000085a7 */ /* 0x000ea400080010ff */
[----:B--2---:R-:W-:Y:S05]  /*9010*/  @!P0 BRA `(.L_x_169) ;  /* 0xfffffffc00f08947 */ /* 0x004fea000383ffff */
[----:B------:R-:W-:Y:S05]  /*9020*/  BRA `(.L_x_170) ;  /* 0xffffffa000647947 */ /* 0x000fea000383ffff */
.L_x_56:
[----:B------:R-:W-:-:S07]  /*9030*/  MOV R0, UR5 ;  /* 0x0000000500007c02 */ /* 0x000fce0008000f00 */
.L_x_171:
[----:B-1----:R1:W2:Y:S02]  /*9040*/  SYNCS.PHASECHK.TRANS64.TRYWAIT P0, [R0+URZ], R3 ;  /* 0x00000003000075a7 */ /* 0x0022a400080011ff */
[----:B--2---:R-:W-:Y:S05]  /*9050*/  @!P0 NANOSLEEP.SYNCS 0x989680 ;  /* 0x009896800000895d */ /* 0x004fea0003900000 */
[----:B------:R-:W2:Y:S02]  /*9060*/  @!P0 SYNCS.PHASECHK.TRANS64 P0, [R0+URZ], R3 ;  /* 0x00000003000085a7 */ /* 0x000ea400080010ff */
[----:B--2---:R-:W-:Y:S05]  /*9070*/  @!P0 BRA `(.L_x_171) ;  /* 0xfffffffc00f08947 */ /* 0x004fea000383ffff */
[----:B------:R-:W-:Y:S05]  /*9080*/  BRA `(.L_x_172) ;  /* 0xffffffa000707947 */ /* 0x000fea000383ffff */
.L_x_57:
[----:B------:R-:W-:-:S07]  /*9090*/  MOV R0, UR5 ;  /* 0x0000000500007c02 */ /* 0x000fce0008000f00 */
.L_x_173:
[----:B-1----:R1:W2:Y:S02]  /*90a0*/  SYNCS.PHASECHK.TRANS64.TRYWAIT P0, [R0+URZ], R3 ;  /* 0x00000003000075a7 */ /* 0x0022a400080011ff */
[----:B--2---:R-:W-:Y:S05]  /*90b0*/  @!P0 NANOSLEEP.SYNCS 0x989680 ;  /* 0x009896800000895d */ /* 0x004fea0003900000 */
[----:B------:R-:W2:Y:S02]  /*90c0*/  @!P0 SYNCS.PHASECHK.TRANS64 P0, [R0+URZ], R3 ;  /* 0x00000003000085a7 */ /* 0x000ea400080010ff */
[----:B--2---:R-:W-:Y:S05]  /*90d0*/  @!P0 BRA `(.L_x_173) ;  /* 0xfffffffc00f08947 */ /* 0x004fea000383ffff */
[----:B------:R-:W-:Y:S05]  /*90e0*/  BRA `(.L_x_174) ;  /* 0xffffffa0007c7947 */ /* 0x000fea000383ffff */
.L_x_58:
[----:B------:R-:W-:-:S07]  /*90f0*/  MOV R0, UR5 ;  /* 0x0000000500007c02 */ /* 0x000fce0008000f00 */
.L_x_175:
[----:B-1----:R1:W2:Y:S02]  /*9100*/  SYNCS.PHASECHK.TRANS64.TRYWAIT P0, [R0+URZ], R3 ;  /* 0x00000003000075a7 */ /* 0x0022a400080011ff */
[----:B--2---:R-:W-:Y:S05]  /*9110*/  @!P0 NANOSLEEP.SYNCS 0x989680 ;  /* 0x009896800000895d */ /* 0x004fea0003900000 */
[----:B------:R-:W2:Y:S02]  /*9120*/  @!P0 SYNCS.PHASECHK.TRANS64 P0, [R0+URZ], R3 ;  /* 0x00000003000085a7 */ /* 0x000ea400080010ff */
[----:B--2---:R-:W-:Y:S05]  /*9130*/  @!P0 BRA `(.L_x_175) ;  /* 0xfffffffc00f08947 */ /* 0x004fea000383ffff */
[----:B------:R-:W-:Y:S05]  /*9140*/  BRA `(.L_x_176) ;  /* 0xffffffa000887947 */ /* 0x000fea000383ffff */
.L_x_59:
[----:B------:R-:W-:-:S07]  /*9150*/  MOV R0, UR5 ;  /* 0x0000000500007c02 */ /* 0x000fce0008000f00 */
.L_x_177:
[----:B-1----:R1:W2:Y:S02]  /*9160*/  SYNCS.PHASECHK.TRANS64.TRYWAIT P0, [R0+URZ], R3 ;  /* 0x00000003000075a7 */ /* 0x0022a400080011ff */
[----:B--2---:R-:W-:Y:S05]  /*9170*/  @!P0 NANOSLEEP.SYNCS 0x989680 ;  /* 0x009896800000895d */ /* 0x004fea0003900000 */
[----:B------:R-:W2:Y:S02]  /*9180*/  @!P0 SYNCS.PHASECHK.TRANS64 P0, [R0+URZ], R3 ;  /* 0x00000003000085a7 */ /* 0x000ea400080010ff */
[----:B--2---:R-:W-:Y:S05]  /*9190*/  @!P0 BRA `(.L_x_177) ;  /* 0xfffffffc00f08947 */ /* 0x004fea000383ffff */
[----:B------:R-:W-:Y:S05]  /*91a0*/  BRA `(.L_x_178) ;  /* 0xffffffa000947947 */ /* 0x000fea000383ffff */
.L_x_60:
[----:B------:R-:W-:-:S07]  /*91b0*/  MOV R0, UR5 ;  /* 0x0000000500007c02 */ /* 0x000fce0008000f00 */
.L_x_179:
[----:B-1----:R1:W2:Y:S02]  /*91c0*/  SYNCS.PHASECHK.TRANS64.TRYWAIT P0, [R0+URZ], R3 ;  /* 0x00000003000075a7 */ /* 0x0022a400080011ff */
[----:B--2---:R-:W-:Y:S05]  /*91d0*/  @!P0 NANOSLEEP.SYNCS 0x989680 ;  /* 0x009896800000895d */ /* 0x004fea0003900000 */
[----:B------:R-:W2:Y:S02]  /*91e0*/  @!P0 SYNCS.PHASECHK.TRANS64 P0, [R0+URZ], R3 ;  /* 0x00000003000085a7 */ /* 0x000ea400080010ff */
[----:B--2---:R-:W-:Y:S05]  /*91f0*/  @!P0 BRA `(.L_x_179) ;  /* 0xfffffffc00f08947 */ /* 0x004fea000383ffff */
[----:B------:R-:W-:Y:S05]  /*9200*/  BRA `(.L_x_180) ;  /* 0xffffffa000a07947 */ /* 0x000fea000383ffff */
.L_x_61:
[----:B------:R-:W-:-:S07]  /*9210*/  MOV R0, UR5 ;  /* 0x0000000500007c02 */ /* 0x000fce0008000f00 */
.L_x_181:
[----:B-1----:R1:W2:Y:S02]  /*9220*/  SYNCS.PHASECHK.TRANS64.TRYWAIT P0, [R0+URZ], R3 ;  /* 0x00000003000075a7 */ /* 0x0022a400080011ff */
[----:B--2---:R-:W-:Y:S05]  /*9230*/  @!P0 NANOSLEEP.SYNCS 0x989680 ;  /* 0x009896800000895d */ /* 0x004fea0003900000 */
[----:B------:R-:W2:Y:S02]  /*9240*/  @!P0 SYNCS.PHASECHK.TRANS64 P0, [R0+URZ], R3 ;  /* 0x00000003000085a7 */ /* 0x000ea400080010ff */
[----:B--2---:R-:W-:Y:S05]  /*9250*/  @!P0 BRA `(.L_x_181) ;  /* 0xfffffffc00f08947 */ /* 0x004fea000383ffff */
[----:B------:R-:W-:Y:S05]  /*9260*/  BRA `(.L_x_182) ;  /* 0xffffffa000ac7947 */ /* 0x000fea000383ffff */
.L_x_62:
[----:B------:R-:W-:-:S07]  /*9270*/  MOV R0, UR5 ;  /* 0x0000000500007c02 */ /* 0x000fce0008000f00 */
.L_x_183:
[----:B-1----:R1:W2:Y:S02]  /*9280*/  SYNCS.PHASECHK.TRANS64.TRYWAIT P0, [R0+URZ], R3 ;  /* 0x00000003000075a7 */ /* 0x0022a400080011ff */
[----:B--2---:R-:W-:Y:S05]  /*9290*/  @!P0 NANOSLEEP.SYNCS 0x989680 ;  /* 0x009896800000895d */ /* 0x004fea0003900000 */
[----:B------:R-:W2:Y:S02]  /*92a0*/  @!P0 SYNCS.PHASECHK.TRANS64 P0, [R0+URZ], R3 ;  /* 0x00000003000085a7 */ /* 0x000ea400080010ff */
[----:B--2---:R-:W-:Y:S05]  /*92b0*/  @!P0 BRA `(.L_x_183) ;  /* 0xfffffffc00f08947 */ /* 0x004fea000383ffff */
[----:B------:R-:W-:Y:S05]  /*92c0*/  BRA `(.L_x_184) ;  /* 0xffffffa000b87947 */ /* 0x000fea000383ffff */
.L_x_63:
[----:B------:R-:W-:-:S07]  /*92d0*/  MOV R0, UR5 ;  /* 0x0000000500007c02 */ /* 0x000fce0008000f00 */
.L_x_185:
[----:B-1----:R1:W2:Y:S02]  /*92e0*/  SYNCS.PHASECHK.TRANS64.TRYWAIT P0, [R0+URZ], R3 ;  /* 0x00000003000075a7 */ /* 0x0022a400080011ff */
[----:B--2---:R-:W-:Y:S05]  /*92f0*/  @!P0 NANOSLEEP.SYNCS 0x989680 ;  /* 0x009896800000895d */ /* 0x004fea0003900000 */
[----:B------:R-:W2:Y:S02]  /*9300*/  @!P0 SYNCS.PHASECHK.TRANS64 P0, [R0+URZ], R3 ;  /* 0x00000003000085a7 */ /* 0x000ea400080010ff */
[----:B--2---:R-:W-:Y:S05]  /*9310*/  @!P0 BRA `(.L_x_185) ;  /* 0xfffffffc00f08947 */ /* 0x004fea000383ffff */
[----:B------:R-:W-:Y:S05]  /*9320*/  BRA `(.L_x_186) ;  /* 0xffffffa000c47947 */ /* 0x000fea000383ffff */
.L_x_64:
[----:B------:R-:W-:-:S07]  /*9330*/  MOV R0, UR5 ;  /* 0x0000000500007c02 */ /* 0x000fce0008000f00 */
.L_x_187:
[----:B-1----:R1:W2:Y:S02]  /*9340*/  SYNCS.PHASECHK.TRANS64.TRYWAIT P0, [R0+URZ], R3 ;  /* 0x00000003000075a7 */ /* 0x0022a400080011ff */
[----:B--2---:R-:W-:Y:S05]  /*9350*/  @!P0 NANOSLEEP.SYNCS 0x989680 ;  /* 0x009896800000895d */ /* 0x004fea0003900000 */
[----:B------:R-:W2:Y:S02]  /*9360*/  @!P0 SYNCS.PHASECHK.TRANS64 P0, [R0+URZ], R3 ;  /* 0x00000003000085a7 */ /* 0x000ea400080010ff */
[----:B--2---:R-:W-:Y:S05]  /*9370*/  @!P0 BRA `(.L_x_187) ;  /* 0xfffffffc00f08947 */ /* 0x004fea000383ffff */
[----:B------:R-:W-:Y:S05]  /*9380*/  BRA `(.L_x_188) ;  /* 0xffffffa000d07947 */ /* 0x000fea000383ffff */
.L_x_65:
[----:B------:R-:W-:-:S07]  /*9390*/  MOV R0, UR5 ;  /* 0x0000000500007c02 */ /* 0x000fce0008000f00 */
.L_x_189:
[----:B-1----:R1:W2:Y:S02]  /*93a0*/  SYNCS.PHASECHK.TRANS64.TRYWAIT P0, [R0+URZ], R3 ;  /* 0x00000003000075a7 */ /* 0x0022a400080011ff */
[----:B--2---:R-:W-:Y:S05]  /*93b0*/  @!P0 NANOSLEEP.SYNCS 0x989680 ;  /* 0x009896800000895d */ /* 0x004fea0003900000 */
[----:B------:R-:W2:Y:S02]  /*93c0*/  @!P0 SYNCS.PHASECHK.TRANS64 P0, [R0+URZ], R3 ;  /* 0x00000003000085a7 */ /* 0x000ea400080010ff */
[----:B--2---:R-:W-:Y:S05]  /*93d0*/  @!P0 BRA `(.L_x_189) ;  /* 0xfffffffc00f08947 */ /* 0x004fea000383ffff */
[----:B------:R-:W-:Y:S05]  /*93e0*/  BRA `(.L_x_190) ;  /* 0xffffffa000dc7947 */ /* 0x000fea000383ffff */
.L_x_66:
[----:B------:R-:W-:-:S07]  /*93f0*/  MOV R0, UR5 ;  /* 0x0000000500007c02 */ /* 0x000fce0008000f00 */
.L_x_191:
[----:B-1----:R1:W2:Y:S02]  /*9400*/  SYNCS.PHASECHK.TRANS64.TRYWAIT P0, [R0+URZ], R3 ;  /* 0x00000003000075a7 */ /* 0x0022a400080011ff */
[----:B--2---:R-:W-:Y:S05]  /*9410*/  @!P0 NANOSLEEP.SYNCS 0x989680 ;  /* 0x009896800000895d */ /* 0x004fea0003900000 */
[----:B------:R-:W2:Y:S02]  /*9420*/  @!P0 SYNCS.PHASECHK.TRANS64 P0, [R0+URZ], R3 ;  /* 0x00000003000085a7 */ /* 0x000ea400080010ff */
[----:B--2---:R-:W-:Y:S05]  /*9430*/  @!P0 BRA `(.L_x_191) ;  /* 0xfffffffc00f08947 */ /* 0x004fea000383ffff */
[----:B------:R-:W-:Y:S05]  /*9440*/  BRA `(.L_x_192) ;  /* 0xffffffa000e87947 */ /* 0x000fea000383ffff */
.L_x_67:
[----:B------:R-:W-:-:S07]  /*9450*/  MOV R0, UR5 ;  /* 0x0000000500007c02 */ /* 0x000fce0008000f00 */
.L_x_193:
[----:B-1----:R1:W2:Y:S02]  /*9460*/  SYNCS.PHASECHK.TRANS64.TRYWAIT P0, [R0+URZ], R3 ;  /* 0x00000003000075a7 */ /* 0x0022a400080011ff */
[----:B--2---:R-:W-:Y:S05]  /*9470*/  @!P0 NANOSLEEP.SYNCS 0x989680 ;  /* 0x009896800000895d */ /* 0x004fea0003900000 */
[----:B------:R-:W2:Y:S02]  /*9480*/  @!P0 SYNCS.PHASECHK.TRANS64 P0, [R0+URZ], R3 ;  /* 0x00000003000085a7 */ /* 0x000ea400080010ff */
[----:B--2---:R-:W-:Y:S05]  /*9490*/  @!P0 BRA `(.L_x_193) ;  /* 0xfffffffc00f08947 */ /* 0x004fea000383ffff */
[----:B------:R-:W-:Y:S05]  /*94a0*/  BRA `(.L_x_194) ;  /* 0xffffffa000f47947 */ /* 0x000fea000383ffff */
.L_x_68:
[----:B------:R-:W-:-:S07]  /*94b0*/  MOV R0, UR5 ;  /* 0x0000000500007c02 */ /* 0x000fce0008000f00 */
.L_x_195:
[----:B-1----:R1:W2:Y:S02]  /*94c0*/  SYNCS.PHASECHK.TRANS64.TRYWAIT P0, [R0+URZ], R3 ;  /* 0x00000003000075a7 */ /* 0x0022a400080011ff */
[----:B--2---:R-:W-:Y:S05]  /*94d0*/  @!P0 NANOSLEEP.SYNCS 0x989680 ;  /* 0x009896800000895d */ /* 0x004fea0003900000 */
[----:B------:R-:W2:Y:S02]  /*94e0*/  @!P0 SYNCS.PHASECHK.TRANS64 P0, [R0+URZ], R3 ;  /* 0x00000003000085a7 */ /* 0x000ea400080010ff */
[----:B--2---:R-:W-:Y:S05]  /*94f0*/  @!P0 BRA `(.L_x_195) ;  /* 0xfffffffc00f08947 */ /* 0x004fea000383ffff */
[----:B------:R-:W-:Y:S05]  /*9500*/  BRA `(.L_x_196) ;  /* 0xffffffa400007947 */ /* 0x000fea000383ffff */
.L_x_69:
[----:B------:R-:W-:-:S07]  /*9510*/  MOV R0, UR5 ;  /* 0x0000000500007c02 */ /* 0x000fce0008000f00 */
.L_x_197:
[----:B-1----:R1:W2:Y:S02]  /*9520*/  SYNCS.PHASECHK.TRANS64.TRYWAIT P0, [R0+URZ], R3 ;  /* 0x00000003000075a7 */ /* 0x0022a400080011ff */
[----:B--2---:R-:W-:Y:S05]  /*9530*/  @!P0 NANOSLEEP.SYNCS 0x989680 ;  /* 0x009896800000895d */ /* 0x004fea0003900000 */
[----:B------:R-:W2:Y:S02]  /*9540*/  @!P0 SYNCS.PHASECHK.TRANS64 P0, [R0+URZ], R3 ;  /* 0x00000003000085a7 */ /* 0x000ea400080010ff */
[----:B--2---:R-:W-:Y:S05]  /*9550*/  @!P0 BRA `(.L_x_197) ;  /* 0xfffffffc00f08947 */ /* 0x004fea000383ffff */
[----:B------:R-:W-:Y:S05]  /*9560*/  BRA `(.L_x_198) ;  /* 0xffffffa4000c7947 */ /* 0x000fea000383ffff */
.L_x_70:
[----:B------:R-:W-:-:S07]  /*9570*/  MOV R0, UR5 ;  /* 0x0000000500007c02 */ /* 0x000fce0008000f00 */
.L_x_199:
[----:B-1----:R1:W2:Y:S02]  /*9580*/  SYNCS.PHASECHK.TRANS64.TRYWAIT P0, [R0+URZ], R3 ;  /* 0x00000003000075a7 */ /* 0x0022a400080011ff */
[----:B--2---:R-:W-:Y:S05]  /*9590*/  @!P0 NANOSLEEP.SYNCS 0x989680 ;  /* 0x009896800000895d */ /* 0x004fea0003900000 */
[----:B------:R-:W2:Y:S02]  /*95a0*/  @!P0 SYNCS.PHASECHK.TRANS64 P0, [R0+URZ], R3 ;  /* 0x00000003000085a7 */ /* 0x000ea400080010ff */
[----:B--2---:R-:W-:Y:S05]  /*95b0*/  @!P0 BRA `(.L_x_199) ;  /* 0xfffffffc00f08947 */ /* 0x004fea000383ffff */
[----:B------:R-:W-:Y:S05]  /*95c0*/  BRA `(.L_x_200) ;  /* 0xffffffa400187947 */ /* 0x000fea000383ffff */
.L_x_71:
[----:B------:R-:W-:-:S07]  /*95d0*/  MOV R0, UR5 ;  /* 0x0000000500007c02 */ /* 0x000fce0008000f00 */
.L_x_201:
[----:B-1----:R1:W2:Y:S02]  /*95e0*/  SYNCS.PHASECHK.TRANS64.TRYWAIT P0, [R0+URZ], R3 ;  /* 0x00000003000075a7 */ /* 0x0022a400080011ff */
[----:B--2---:R-:W-:Y:S05]  /*95f0*/  @!P0 NANOSLEEP.SYNCS 0x989680 ;  /* 0x009896800000895d */ /* 0x004fea0003900000 */
[----:B------:R-:W2:Y:S02]  /*9600*/  @!P0 SYNCS.PHASECHK.TRANS64 P0, [R0+URZ], R3 ;  /* 0x00000003000085a7 */ /* 0x000ea400080010ff */
[----:B--2---:R-:W-:Y:S05]  /*9610*/  @!P0 BRA `(.L_x_201) ;  /* 0xfffffffc00f08947 */ /* 0x004fea000383ffff */
[----:B------:R-:W-:Y:S05]  /*9620*/  BRA `(.L_x_202) ;  /* 0xffffffa400247947 */ /* 0x000fea000383ffff */
.L_x_72:
[----:B------:R-:W-:-:S07]  /*9630*/  MOV R0, UR5 ;  /* 0x0000000500007c02 */ /* 0x000fce0008000f00 */
.L_x_203:
[----:B-1----:R1:W2:Y:S02]  /*9640*/  SYNCS.PHASECHK.TRANS64.TRYWAIT P0, [R0+URZ], R3 ;  /* 0x00000003000075a7 */ /* 0x0022a400080011ff */
[----:B--2---:R-:W-:Y:S05]  /*9650*/  @!P0 NANOSLEEP.SYNCS 0x989680 ;  /* 0x009896800000895d */ /* 0x004fea0003900000 */
[----:B------:R-:W2:Y:S02]  /*9660*/  @!P0 SYNCS.PHASECHK.TRANS64 P0, [R0+URZ], R3 ;  /* 0x00000003000085a7 */ /* 0x000ea400080010ff */
[----:B--2---:R-:W-:Y:S05]  /*9670*/  @!P0 BRA `(.L_x_203) ;  /* 0xfffffffc00f08947 */ /* 0x004fea000383ffff */
[----:B------:R-:W-:Y:S05]  /*9680*/  BRA `(.L_x_204) ;  /* 0xffffffa400307947 */ /* 0x000fea000383ffff */
.L_x_73:
[----:B------:R-:W-:-:S07]  /*9690*/  MOV R0, UR5 ;  /* 0x0000000500007c02 */ /* 0x000fce0008000f00 */
.L_x_205:
[----:B-1----:R1:W2:Y:S02]  /*96a0*/  SYNCS.PHASECHK.TRANS64.TRYWAIT P0, [R0+URZ], R3 ;  /* 0x00000003000075a7 */ /* 0x0022a400080011ff */
[----:B--2---:R-:W-:Y:S05]  /*96b0*/  @!P0 NANOSLEEP.SYNCS 0x989680 ;  /* 0x009896800000895d */ /* 0x004fea0003900000 */
[----:B------:R-:W2:Y:S02]  /*96c0*/  @!P0 SYNCS.PHASECHK.TRANS64 P0, [R0+URZ], R3 ;  /* 0x00000003000085a7 */ /* 0x000ea400080010ff */
[----:B--2---:R-:W-:Y:S05]  /*96d0*/  @!P0 BRA `(.L_x_205) ;  /* 0xfffffffc00f08947 */ /* 0x004fea000383ffff */
[----:B------:R-:W-:Y:S05]  /*96e0*/  BRA `(.L_x_206) ;  /* 0xffffffa4003c7947 */ /* 0x000fea000383ffff */
.L_x_74:
[----:B------:R-:W-:-:S07]  /*96f0*/  MOV R0, UR5 ;  /* 0x0000000500007c02 */ /* 0x000fce0008000f00 */
.L_x_207:
[----:B-1----:R1:W2:Y:S02]  /*9700*/  SYNCS.PHASECHK.TRANS64.TRYWAIT P0, [R0+URZ], R3 ;  /* 0x00000003000075a7 */ /* 0x0022a400080011ff */
[----:B--2---:R-:W-:Y:S05]  /*9710*/  @!P0 NANOSLEEP.SYNCS 0x989680 ;  /* 0x009896800000895d */ /* 0x004fea0003900000 */
[----:B------:R-:W2:Y:S02]  /*9720*/  @!P0 SYNCS.PHASECHK.TRANS64 P0, [R0+URZ], R3 ;  /* 0x00000003000085a7 */ /* 0x000ea400080010ff */
[----:B--2---:R-:W-:Y:S05]  /*9730*/  @!P0 BRA `(.L_x_207) ;  /* 0xfffffffc00f08947 */ /* 0x004fea000383ffff */
[----:B------:R-:W-:Y:S05]  /*9740*/  BRA `(.L_x_208) ;  /* 0xffffffa400487947 */ /* 0x000fea000383ffff */
.L_x_75:
[----:B------:R-:W-:-:S07]  /*9750*/  MOV R0, UR5 ;  /* 0x0000000500007c02 */ /* 0x000fce0008000f00 */
.L_x_209:
[----:B-1----:R1:W2:Y:S02]  /*9760*/  SYNCS.PHASECHK.TRANS64.TRYWAIT P0, [R0+URZ], R3 ;  /* 0x00000003000075a7 */ /* 0x0022a400080011ff */
[----:B--2---:R-:W-:Y:S05]  /*9770*/  @!P0 NANOSLEEP.SYNCS 0x989680 ;  /* 0x009896800000895d */ /* 0x004fea0003900000 */
[----:B------:R-:W2:Y:S02]  /*9780*/  @!P0 SYNCS.PHASECHK.TRANS64 P0, [R0+URZ], R3 ;  /* 0x00000003000085a7 */ /* 0x000ea400080010ff */
[----:B--2---:R-:W-:Y:S05]  /*9790*/  @!P0 BRA `(.L_x_209) ;  /* 0xfffffffc00f08947 */ /* 0x004fea000383ffff */
[----:B------:R-:W-:Y:S05]  /*97a0*/  BRA `(.L_x_210) ;  /* 0xffffffa400547947 */ /* 0x000fea000383ffff */
.L_x_76:
[----:B------:R-:W-:-:S07]  /*97b0*/  MOV R0, UR5 ;  /* 0x0000000500007c02 */ /* 0x000fce0008000f00 */
.L_x_211:
[----:B-1----:R1:W2:Y:S02]  /*97c0*/  SYNCS.PHASECHK.TRANS64.TRYWAIT P0, [R0+URZ], R3 ;  /* 0x00000003000075a7 */ /* 0x0022a400080011ff */
[----:B--2---:R-:W-:Y:S05]  /*97d0*/  @!P0 NANOSLEEP.SYNCS 0x989680 ;  /* 0x009896800000895d */ /* 0x004fea0003900000 */
[----:B------:R-:W2:Y:S02]  /*97e0*/  @!P0 SYNCS.PHASECHK.TRANS64 P0, [R0+URZ], R3 ;  /* 0x00000003000085a7 */ /* 0x000ea400080010ff */
[----:B--2---:R-:W-:Y:S05]  /*97f0*/  @!P0 BRA `(.L_x_211) ;  /* 0xfffffffc00f08947 */ /* 0x004fea000383ffff */
[----:B------:R-:W-:Y:S05]  /*9800*/  BRA `(.L_x_212) ;  /* 0xffffffa400607947 */ /* 0x000fea000383ffff */
.L_x_77:
[----:B------:R-:W-:-:S07]  /*9810*/  MOV R0, UR5 ;  /* 0x0000000500007c02 */ /* 0x000fce0008000f00 */
.L_x_213:
[----:B-1----:R1:W2:Y:S02]  /*9820*/  SYNCS.PHASECHK.TRANS64.TRYWAIT P0, [R0+URZ], R3 ;  /* 0x00000003000075a7 */ /* 0x0022a400080011ff */
[----:B--2---:R-:W-:Y:S05]  /*9830*/  @!P0 NANOSLEEP.SYNCS 0x989680 ;  /* 0x009896800000895d */ /* 0x004fea0003900000 */
[----:B------:R-:W2:Y:S02]  /*9840*/  @!P0 SYNCS.PHASECHK.TRANS64 P0, [R0+URZ], R3 ;  /* 0x00000003000085a7 */ /* 0x000ea400080010ff */
[----:B--2---:R-:W-:Y:S05]  /*9850*/  @!P0 BRA `(.L_x_213) ;  /* 0xfffffffc00f08947 */ /* 0x004fea000383ffff */
[----:B------:R-:W-:Y:S05]  /*9860*/  BRA `(.L_x_214) ;  /* 0xffffffa4006c7947 */ /* 0x000fea000383ffff */
.L_x_78:
[----:B------:R-:W-:-:S07]  /*9870*/  MOV R0, UR5 ;  /* 0x0000000500007c02 */ /* 0x000fce0008000f00 */
.L_x_215:
[----:B-1----:R1:W2:Y:S02]  /*9880*/  SYNCS.PHASECHK.TRANS64.TRYWAIT P0, [R0+URZ], R3 ;  /* 0x00000003000075a7 */ /* 0x0022a400080011ff */
[----:B--2---:R-:W-:Y:S05]  /*9890*/  @!P0 NANOSLEEP.SYNCS 0x989680 ;  /* 0x009896800000895d */ /* 0x004fea0003900000 */
[----:B------:R-:W2:Y:S02]  /*98a0*/  @!P0 SYNCS.PHASECHK.TRANS64 P0, [R0+URZ], R3 ;  /* 0x00000003000085a7 */ /* 0x000ea400080010ff */
[----:B--2---:R-:W-:Y:S05]  /*98b0*/  @!P0 BRA `(.L_x_215) ;  /* 0xfffffffc00f08947 */ /* 0x004fea000383ffff */
[----:B------:R-:W-:Y:S05]  /*98c0*/  BRA `(.L_x_216) ;  /* 0xffffffa400787947 */ /* 0x000fea000383ffff */
.L_x_79:
[----:B------:R-:W-:-:S07]  /*98d0*/  MOV R0, UR5 ;  /* 0x0000000500007c02 */ /* 0x000fce0008000f00 */
.L_x_217:
[----:B-1----:R1:W2:Y:S02]  /*98e0*/  SYNCS.PHASECHK.TRANS64.TRYWAIT P0, [R0+URZ], R3 ;  /* 0x00000003000075a7 */ /* 0x0022a400080011ff */
[----:B--2---:R-:W-:Y:S05]  /*98f0*/  @!P0 NANOSLEEP.SYNCS 0x989680 ;  /* 0x009896800000895d */ /* 0x004fea0003900000 */
[----:B------:R-:W2:Y:S02]  /*9900*/  @!P0 SYNCS.PHASECHK.TRANS64 P0, [R0+URZ], R3 ;  /* 0x00000003000085a7 */ /* 0x000ea400080010ff */
[----:B--2---:R-:W-:Y:S05]  /*9910*/  @!P0 BRA `(.L_x_217) ;  /* 0xfffffffc00f08947 */ /* 0x004fea000383ffff */
[----:B------:R-:W-:Y:S05]  /*9920*/  BRA `(.L_x_218) ;  /* 0xffffffa400847947 */ /* 0x000fea000383ffff */
.L_x_80:
[----:B------:R-:W-:-:S07]  /*9930*/  MOV R0, UR5 ;  /* 0x0000000500007c02 */ /* 0x000fce0008000f00 */
.L_x_219:
[----:B-1----:R1:W2:Y:S02]  /*9940*/  SYNCS.PHASECHK.TRANS64.TRYWAIT P0, [R0+URZ], R3 ;  /* 0x00000003000075a7 */ /* 0x0022a400080011ff */
[----:B--2---:R-:W-:Y:S05]  /*9950*/  @!P0 NANOSLEEP.SYNCS 0x989680 ;  /* 0x009896800000895d */ /* 0x004fea0003900000 */
[----:B------:R-:W2:Y:S02]  /*9960*/  @!P0 SYNCS.PHASECHK.TRANS64 P0, [R0+URZ], R3 ;  /* 0x00000003000085a7 */ /* 0x000ea400080010ff */
[----:B--2---:R-:W-:Y:S05]  /*9970*/  @!P0 BRA `(.L_x_219) ;  /* 0xfffffffc00f08947 */ /* 0x004fea000383ffff */
[----:B------:R-:W-:Y:S05]  /*9980*/  BRA `(.L_x_220) ;  /* 0xffffffa400907947 */ /* 0x000fea000383ffff */
.L_x_81:
[----:B------:R-:W-:-:S07]  /*9990*/  MOV R0, UR5 ;  /* 0x0000000500007c02 */ /* 0x000fce0008000f00 */
.L_x_221:
[----:B-1----:R1:W2:Y:S02]  /*99a0*/  SYNCS.PHASECHK.TRANS64.TRYWAIT P0, [R0+URZ], R3 ;  /* 0x00000003000075a7 */ /* 0x0022a400080011ff */
[----:B--2---:R-:W-:Y:S05]  /*99b0*/  @!P0 NANOSLEEP.SYNCS 0x989680 ;  /* 0x009896800000895d */ /* 0x004fea0003900000 */
[----:B------:R-:W2:Y:S02]  /*99c0*/  @!P0 SYNCS.PHASECHK.TRANS64 P0, [R0+URZ], R3 ;  /* 0x00000003000085a7 */ /* 0x000ea400080010ff */
[----:B--2---:R-:W-:Y:S05]  /*99d0*/  @!P0 BRA `(.L_x_221) ;  /* 0xfffffffc00f08947 */ /* 0x004fea000383ffff */
[----:B------:R-:W-:Y:S05]  /*99e0*/  BRA `(.L_x_222) ;  /* 0xffffffa4009c7947 */ /* 0x000fea000383ffff */
.L_x_82:
[----:B------:R-:W-:-:S07]  /*99f0*/  MOV R0, UR5 ;  /* 0x0000000500007c02 */ /* 0x000fce0008000f00 */
.L_x_223:
[----:B-1----:R1:W2:Y:S02]  /*9a00*/  SYNCS.PHASECHK.TRANS64.TRYWAIT P0, [R0+URZ], R3 ;  /* 0x00000003000075a7 */ /* 0x0022a400080011ff */
[----:B--2---:R-:W-:Y:S05]  /*9a10*/  @!P0 NANOSLEEP.SYNCS 0x989680 ;  /* 0x009896800000895d */ /* 0x004fea0003900000 */
[----:B------:R-:W2:Y:S02]  /*9a20*/  @!P0 SYNCS.PHASECHK.TRANS64 P0, [R0+URZ], R3 ;  /* 0x00000003000085a7 */ /* 0x000ea400080010ff */
[----:B--2---:R-:W-:Y:S05]  /*9a30*/  @!P0 BRA `(.L_x_223) ;  /* 0xfffffffc00f08947 */ /* 0x004fea000383ffff */
[----:B------:R-:W-:Y:S05]  /*9a40*/  BRA `(.L_x_224) ;  /* 0xffffffa400a87947 */ /* 0x000fea000383ffff */
.L_x_83:
[----:B------:R-:W-:-:S07]  /*9a50*/  MOV R0, UR5 ;  /* 0x0000000500007c02 */ /* 0x000fce0008000f00 */
.L_x_225:
[----:B-1----:R1:W2:Y:S02]  /*9a60*/  SYNCS.PHASECHK.TRANS64.TRYWAIT P0, [R0+URZ], R3 ;  /* 0x00000003000075a7 */ /* 0x0022a400080011ff */
[----:B--2---:R-:W-:Y:S05]  /*9a70*/  @!P0 NANOSLEEP.SYNCS 0x989680 ;  /* 0x009896800000895d */ /* 0x004fea0003900000 */
[----:B------:R-:W2:Y:S02]  /*9a80*/  @!P0 SYNCS.PHASECHK.TRANS64 P0, [R0+URZ], R3 ;  /* 0x00000003000085a7 */ /* 0x000ea400080010ff */
[----:B--2---:R-:W-:Y:S05]  /*9a90*/  @!P0 BRA `(.L_x_225) ;  /* 0xfffffffc00f08947 */ /* 0x004fea000383ffff */
[----:B------:R-:W-:Y:S05]  /*9aa0*/  BRA `(.L_x_226) ;  /* 0xffffffa400b47947 */ /* 0x000fea000383ffff */
.L_x_84:
[----:B------:R-:W-:-:S07]  /*9ab0*/  MOV R0, UR5 ;  /* 0x0000000500007c02 */ /* 0x000fce0008000f00 */
.L_x_227:
[----:B-1----:R1:W2:Y:S02]  /*9ac0*/  SYNCS.PHASECHK.TRANS64.TRYWAIT P0, [R0+URZ], R3 ;  /* 0x00000003000075a7 */ /* 0x0022a400080011ff */
[----:B--2---:R-:W-:Y:S05]  /*9ad0*/  @!P0 NANOSLEEP.SYNCS 0x989680 ;  /* 0x009896800000895d */ /* 0x004fea0003900000 */
[----:B------:R-:W2:Y:S02]  /*9ae0*/  @!P0 SYNCS.PHASECHK.TRANS64 P0, [R0+URZ], R3 ;  /* 0x00000003000085a7 */ /* 0x000ea400080010ff */
[----:B--2---:R-:W-:Y:S05]  /*9af0*/  @!P0 BRA `(.L_x_227) ;  /* 0xfffffffc00f08947 */ /* 0x004fea000383ffff */
[----:B------:R-:W-:Y:S05]  /*9b00*/  BRA `(.L_x_228) ;  /* 0xffffffa400c07947 */ /* 0x000fea000383ffff */
.L_x_87:
[----:B--2---:R2:W3:Y:S02]  /*9b10*/  SYNCS.PHASECHK.TRANS64.TRYWAIT P0, [R2+URZ+0x320], R4 ;  /* 0x00032004020075a7 */ /* 0x0044e400080011ff */
[----:B---3--:R-:W-:Y:S05]  /*9b20*/  @!P0 NANOSLEEP.SYNCS 0x989680 ;  /* 0x009896800000895d */ /* 0x008fea0003900000 */
[----:B------:R-:W3:Y:S02]  /*9b30*/  @!P0 SYNCS.PHASECHK.TRANS64 P0, [R2+URZ+0x320], R4 ;  /* 0x00032004020085a7 */ /* 0x000ee400080010ff */
[----:B---3--:R-:W-:Y:S05]  /*9b40*/  @!P0 BRA `(.L_x_87) ;  /* 0xfffffffc00f08947 */ /* 0x008fea000383ffff */
[----:B------:R-:W-:Y:S05]  /*9b50*/  BRA `(.L_x_229) ;  /* 0xffffffa8001c7947 */ /* 0x000fea000383ffff */
.L_x_88:
[----:B------:R-:W-:-:S07]  /*9b60*/  MOV R2, UR4 ;  /* 0x0000000400027c02 */ /* 0x000fce0008000f00 */
.L_x_230:
[----:B--2---:R2:W3:Y:S02]  /*9b70*/  SYNCS.PHASECHK.TRANS64.TRYWAIT P0, [R2+URZ+0x2d0], R5 ;  /* 0x0002d005020075a7 */ /* 0x0044e400080011ff */
[----:B---3--:R-:W-:Y:S05]  /*9b80*/  @!P0 NANOSLEEP.SYNCS 0x989680 ;  /* 0x009896800000895d */ /* 0x008fea0003900000 */
[----:B------:R-:W3:Y:S02]  /*9b90*/  @!P0 SYNCS.PHASECHK.TRANS64 P0, [R2+URZ+0x2d0], R5 ;  /* 0x0002d005020085a7 */ /* 0x000ee400080010ff */
[----:B---3--:R-:W-:Y:S05]  /*9ba0*/  @!P0 BRA `(.L_x_230) ;  /* 0xfffffffc00f08947 */ /* 0x008fea000383ffff */
[----:B------:R-:W-:Y:S05]  /*9bb0*/  BRA `(.L_x_231) ;  /* 0xffffffa8002c7947 */ /* 0x000fea000383ffff */
.L_x_89:
[----:B--2---:R2:W3:Y:S02]  /*9bc0*/  SYNCS.PHASECHK.TRANS64.TRYWAIT P1, [R2+URZ+0x2c0], R4 ;  /* 0x0002c004020075a7 */ /* 0x0044e400080211ff */
[----:B---3--:R-:W-:Y:S05]  /*9bd0*/  @!P1 NANOSLEEP.SYNCS 0x989680 ;  /* 0x009896800000995d */ /* 0x008fea0003900000 */
[----:B------:R-:W3:Y:S02]  /*9be0*/  @!P1 SYNCS.PHASECHK.TRANS64 P1, [R2+URZ+0x2c0], R4 ;  /* 0x0002c004020095a7 */ /* 0x000ee400080210ff */
[----:B---3--:R-:W-:Y:S05]  /*9bf0*/  @!P1 BRA `(.L_x_89) ;  /* 0xfffffffc00f09947 */ /* 0x008fea000383ffff */
[----:B------:R-:W-:Y:S05]  /*9c00*/  BRA `(.L_x_232) ;  /* 0xffffffa8005c7947 */ /* 0x000fea000383ffff */
.L_x_92:
[----:B------:R-:W-:-:S07]  /*9c10*/  MOV R0, UR4 ;  /* 0x0000000400007c02 */ /* 0x000fce0008000f00 */
.L_x_233:
[----:B--2---:R2:W3:Y:S02]  /*9c20*/  SYNCS.PHASECHK.TRANS64.TRYWAIT P0, [R0+URZ+0x2d0], R2 ;  /* 0x0002d002000075a7 */ /* 0x0044e400080011ff */
[----:B---3--:R-:W-:Y:S05]  /*9c30*/  @!P0 NANOSLEEP.SYNCS 0x989680 ;  /* 0x009896800000895d */ /* 0x008fea0003900000 */
[----:B------:R-:W3:Y:S02]  /*9c40*/  @!P0 SYNCS.PHASECHK.TRANS64 P0, [R0+URZ+0x2d0], R2 ;  /* 0x0002d002000085a7 */ /* 0x000ee400080010ff */
[----:B---3--:R-:W-:Y:S05]  /*9c50*/  @!P0 BRA `(.L_x_233) ;  /* 0xfffffffc00f08947 */ /* 0x008fea000383ffff */
[----:B------:R-:W-:Y:S05]  /*9c60*/  BRA `(.L_x_91) ;  /* 0xffffffa800b07947 */ /* 0x000fea000383ffff */
.L_x_99:
[----:B-1----:R1:W2:Y:S02]  /*9c70*/  SYNCS.PHASECHK.TRANS64.TRYWAIT P1, [R0+URZ+0x2c0], R2 ;  /* 0x0002c002000075a7 */ /* 0x0022a400080211ff */
[----:B--2---:R-:W-:Y:S05]  /*9c80*/  @!P1 NANOSLEEP.SYNCS 0x989680 ;  /* 0x009896800000995d */ /* 0x004fea0003900000 */
[----:B------:R-:W2:Y:S02]  /*9c90*/  @!P1 SYNCS.PHASECHK.TRANS64 P1, [R0+URZ+0x2c0], R2 ;  /* 0x0002c002000095a7 */ /* 0x000ea400080210ff */
[----:B--2---:R-:W-:Y:S05]  /*9ca0*/  @!P1 BRA `(.L_x_99) ;  /* 0xfffffffc00f09947 */ /* 0x004fea000383ffff */
[----:B------:R-:W-:Y:S05]  /*9cb0*/  BRA `(.L_x_234) ;  /* 0xffffffb0000c7947 */ /* 0x000fea000383ffff */
.L_x_100:
[----:B------:R-:W-:-:S07]  /*9cc0*/  MOV R2, UR19 ;  /* 0x0000001300027c02 */ /* 0x000fce0008000f00 */
.L_x_235:
[----:B-1----:R1:W2:Y:S02]  /*9cd0*/  SYNCS.PHASECHK.TRANS64.TRYWAIT P0, [R2+URZ+0x300], R0 ;  /* 0x00030000020075a7 */ /* 0x0022a400080011ff */
[----:B--2---:R-:W-:Y:S05]  /*9ce0*/  @!P0 NANOSLEEP.SYNCS 0x989680 ;  /* 0x009896800000895d */ /* 0x004fea0003900000 */
[----:B------:R-:W2:Y:S02]  /*9cf0*/  @!P0 SYNCS.PHASECHK.TRANS64 P0, [R2+URZ+0x300], R0 ;  /* 0x00030000020085a7 */ /* 0x000ea400080010ff */
[----:B--2---:R-:W-:Y:S05]  /*9d00*/  @!P0 BRA `(.L_x_235) ;  /* 0xfffffffc00f08947 */ /* 0x004fea000383ffff */
[----:B------:R-:W-:Y:S05]  /*9d10*/  BRA `(.L_x_236) ;  /* 0xffffffb0003c7947 */ /* 0x000fea000383ffff */
.L_x_103:
[----:B------:R-:W-:Y:S07]  /*9d20*/  MOV R0, UR7 ;  /* 0x0000000700007c02 */ /* 0x000fee0008000f00 */
.L_x_237:
[----:B-1----:R1:W2:Y:S02]  /*9d30*/  SYNCS.PHASECHK.TRANS64.TRYWAIT P0, [R0+URZ], R2 ;  /* 0x00000002000075a7 */ /* 0x0022a400080011ff */
[----:B--2---:R-:W-:Y:S05]  /*9d40*/  @!P0 NANOSLEEP.SYNCS 0x989680 ;  /* 0x009896800000895d */ /* 0x004fea0003900000 */
[----:B------:R-:W2:Y:S02]  /*9d50*/  @!P0 SYNCS.PHASECHK.TRANS64 P0, [R0+URZ], R2 ;  /* 0x00000002000085a7 */ /* 0x000ea400080010ff */
[----:B--2---:R-:W-:Y:S05]  /*9d60*/  @!P0 BRA `(.L_x_237) ;  /* 0xfffffffc00f08947 */ /* 0x004fea000383ffff */
[----:B------:R-:W-:Y:S05]  /*9d70*/  BRA `(.L_x_102) ;  /* 0xffffffb000707947 */ /* 0x000fea000383ffff */
.L_x_106:
[----:B------:R-:W-:-:S07]  /*9d80*/  MOV R0, UR4 ;  /* 0x0000000400007c02 */ /* 0x000fce0008000f00 */
.L_x_238:
[----:B--2---:R2:W3:Y:S02]  /*9d90*/  SYNCS.PHASECHK.TRANS64.TRYWAIT P0, [R0+URZ], R2 ;  /* 0x00000002000075a7 */ /* 0x0044e400080011ff */
[----:B---3--:R-:W-:Y:S05]  /*9da0*/  @!P0 NANOSLEEP.SYNCS 0x989680 ;  /* 0x009896800000895d */ /* 0x008fea0003900000 */
[----:B------:R-:W3:Y:S02]  /*9db0*/  @!P0 SYNCS.PHASECHK.TRANS64 P0, [R0+URZ], R2 ;  /* 0x00000002000085a7 */ /* 0x000ee400080010ff */
[----:B---3--:R-:W-:Y:S05]  /*9dc0*/  @!P0 BRA `(.L_x_238) ;  /* 0xfffffffc00f08947 */ /* 0x008fea000383ffff */
[----:B------:R-:W-:Y:S05]  /*9dd0*/  BRA `(.L_x_239) ;  /* 0xffffffb400147947 */ /* 0x000fea000383ffff */
.L_x_107:
[----:B------:R-:W-:-:S07]  /*9de0*/  MOV R0, UR5 ;  /* 0x0000000500007c02 */ /* 0x000fce0008000f00 */
.L_x_240:
[----:B-1----:R1:W2:Y:S02]  /*9df0*/  SYNCS.PHASECHK.TRANS64.TRYWAIT P0, [R0+URZ], R3 ;  /* 0x00000003000075a7 */ /* 0x0022a400080011ff */
[----:B--2---:R-:W-:Y:S05]  /*9e00*/  @!P0 NANOSLEEP.SYNCS 0x989680 ;  /* 0x009896800000895d */ /* 0x004fea0003900000 */
[----:B------:R-:W2:Y:S02]  /*9e10*/  @!P0 SYNCS.PHASECHK.TRANS64 P0, [R0+URZ], R3 ;  /* 0x00000003000085a7 */ /* 0x000ea400080010ff */
[----:B--2---:R-:W-:Y:S05]  /*9e20*/  @!P0 BRA `(.L_x_240) ;  /* 0xfffffffc00f08947 */ /* 0x004fea000383ffff */
[----:B------:R-:W-:Y:S05]  /*9e30*/  BRA `(.L_x_241) ;  /* 0xffffffb400207947 */ /* 0x000fea000383ffff */
.L_x_108:
[----:B------:R-:W-:-:S07]  /*9e40*/  MOV R0, UR5 ;  /* 0x0000000500007c02 */ /* 0x000fce0008000f00 */
.L_x_242:
[----:B-1----:R1:W2:Y:S02]  /*9e50*/  SYNCS.PHASECHK.TRANS64.TRYWAIT P0, [R0+URZ], R3 ;  /* 0x00000003000075a7 */ /* 0x0022a400080011ff */
[----:B--2---:R-:W-:Y:S05]  /*9e60*/  @!P0 NANOSLEEP.SYNCS 0x989680 ;  /* 0x009896800000895d */ /* 0x004fea0003900000 */
[----:B------:R-:W2:Y:S02]  /*9e70*/  @!P0 SYNCS.PHASECHK.TRANS64 P0, [R0+URZ], R3 ;  /* 0x00000003000085a7 */ /* 0x000ea400080010ff */
[----:B--2---:R-:W-:Y:S05]  /*9e80*/  @!P0 BRA `(.L_x_242) ;  /* 0xfffffffc00f08947 */ /* 0x004fea000383ffff */
[----:B------:R-:W-:Y:S05]  /*9e90*/  BRA `(.L_x_243) ;  /* 0xffffffb4002c7947 */ /* 0x000fea000383ffff */
.L_x_109:
[----:B-1----:R-:W-:-:S07]  /*9ea0*/  MOV R0, UR4 ;  /* 0x0000000400007c02 */ /* 0x002fce0008000f00 */
.L_x_244:
[----:B-1----:R1:W2:Y:S02]  /*9eb0*/  SYNCS.PHASECHK.TRANS64.TRYWAIT P0, [R0+URZ], R2 ;  /* 0x00000002000075a7 */ /* 0x0022a400080011ff */
[----:B--2---:R-:W-:Y:S05]  /*9ec0*/  @!P0 NANOSLEEP.SYNCS 0x989680 ;  /* 0x009896800000895d */ /* 0x004fea0003900000 */
[----:B------:R-:W2:Y:S02]  /*9ed0*/  @!P0 SYNCS.PHASECHK.TRANS64 P0, [R0+URZ], R2 ;  /* 0x00000002000085a7 */ /* 0x000ea400080010ff */
[----:B--2---:R-:W-:Y:S05]  /*9ee0*/  @!P0 BRA `(.L_x_244) ;  /* 0xfffffffc00f08947 */ /* 0x004fea000383ffff */
[----:B------:R-:W-:Y:S05]  /*9ef0*/  BRA `(.L_x_245) ;  /* 0xffffffb400387947 */ /* 0x000fea000383ffff */
.L_x_114:
[----:B--2---:R2:W3:Y:S02]  /*9f00*/  SYNCS.PHASECHK.TRANS64.TRYWAIT P0, [R3+URZ+0x2c0], R0 ;  /* 0x0002c000030075a7 */ /* 0x0044e400080011ff */
[----:B---3--:R-:W-:Y:S05]  /*9f10*/  @!P0 NANOSLEEP.SYNCS 0x989680 ;  /* 0x009896800000895d */ /* 0x008fea0003900000 */
[----:B------:R-:W3:Y:S02]  /*9f20*/  @!P0 SYNCS.PHASECHK.TRANS64 P0, [R3+URZ+0x2c0], R0 ;  /* 0x0002c000030085a7 */ /* 0x000ee400080010ff */
[----:B---3--:R-:W-:Y:S05]  /*9f30*/  @!P0 BRA `(.L_x_114) ;  /* 0xfffffffc00f08947 */ /* 0x008fea000383ffff */
[----:B------:R-:W-:Y:S05]  /*9f40*/  BRA `(.L_x_246) ;  /* 0xffffffb800607947 */ /* 0x000fea000383ffff */
.L_x_117:
[----:B--2---:R-:W-:Y:S07]  /*9f50*/  MOV R0, UR21 ;  /* 0x0000001500007c02 */ /* 0x004fee0008000f00 */
.L_x_247:
[----:B--2---:R2:W3:Y:S02]  /*9f60*/  SYNCS.PHASECHK.TRANS64.TRYWAIT P1, [R0+URZ+0x2b8], R3 ;  /* 0x0002b803000075a7 */ /* 0x0044e400080211ff */
[----:B---3--:R-:W-:Y:S05]  /*9f70*/  @!P1 NANOSLEEP.SYNCS 0x989680 ;  /* 0x009896800000995d */ /* 0x008fea0003900000 */
[----:B------:R-:W3:Y:S02]  /*9f80*/  @!P1 SYNCS.PHASECHK.TRANS64 P1, [R0+URZ+0x2b8], R3 ;  /* 0x0002b803000095a7 */ /* 0x000ee400080210ff */
[----:B---3--:R-:W-:Y:S05]  /*9f90*/  @!P1 BRA `(.L_x_247) ;  /* 0xfffffffc00f09947 */ /* 0x008fea000383ffff */
[----:B------:R-:W-:Y:S05]  /*9fa0*/  BRA `(.L_x_116) ;  /* 0xffffffbc00d47947 */ /* 0x000fea000383ffff */
.L_x_120:
[----:B--2---:R-:W-:Y:S07]  /*9fb0*/  MOV R0, UR21 ;  /* 0x0000001500007c02 */ /* 0x004fee0008000f00 */
.L_x_248:
[----:B--2---:R2:W3:Y:S02]  /*9fc0*/  SYNCS.PHASECHK.TRANS64.TRYWAIT P0, [R0+URZ+0x2a8], R2 ;  /* 0x0002a802000075a7 */ /* 0x0044e400080011ff */
[----:B---3--:R-:W-:Y:S05]  /*9fd0*/  @!P0 NANOSLEEP.SYNCS 0x989680 ;  /* 0x009896800000895d */ /* 0x008fea0003900000 */
[----:B------:R-:W3:Y:S02]  /*9fe0*/  @!P0 SYNCS.PHASECHK.TRANS64 P0, [R0+URZ+0x2a8], R2 ;  /* 0x0002a802000085a7 */ /* 0x000ee400080010ff */
[----:B---3--:R-:W-:Y:S05]  /*9ff0*/  @!P0 BRA `(.L_x_248) ;  /* 0xfffffffc00f08947 */ /* 0x008fea000383ffff */
[----:B------:R-:W-:Y:S05]  /*a000*/  BRA `(.L_x_249) ;  /* 0xffffffc000287947 */ /* 0x000fea000383ffff */
.L_x_123:
[----:B--2---:R2:W3:Y:S02]  /*a010*/  SYNCS.PHASECHK.TRANS64.TRYWAIT P0, [R8+URZ+0x2c0], R0 ;  /* 0x0002c000080075a7 */ /* 0x0044e400080011ff */
[----:B---3--:R-:W-:Y:S05]  /*a020*/  @!P0 NANOSLEEP.SYNCS 0x989680 ;  /* 0x009896800000895d */ /* 0x008fea0003900000 */
[----:B------:R-:W3:Y:S02]  /*a030*/  @!P0 SYNCS.PHASECHK.TRANS64 P0, [R8+URZ+0x2c0], R0 ;  /* 0x0002c000080085a7 */ /* 0x000ee400080010ff */
[----:B---3--:R-:W-:Y:S05]  /*a040*/  @!P0 BRA `(.L_x_123) ;  /* 0xfffffffc00f08947 */ /* 0x008fea000383ffff */
[----:B------:R-:W-:Y:S05]  /*a050*/  BRA `(.L_x_250) ;  /* 0xffffffc400907947 */ /* 0x000fea000383ffff */
.L_x_134:
[----:B-1----:R-:W-:Y:S04]  /*a060*/  MOV R0, UR44 ;  /* 0x0000002c00007c02 */ /* 0x002fe80008000f00 */
[----:B------:R1:W2:Y:S03]  /*a070*/  SYNCS.PHASECHK.TRANS64.TRYWAIT P1, [R0+URZ+0x2a0], R3 ;  /* 0x0002a003000075a7 */ /* 0x0002a600080211ff */
[----:B--2---:R-:W-:Y:S05]  /*a080*/  @!P1 NANOSLEEP.SYNCS 0x989680 ;  /* 0x009896800000995d */ /* 0x004fea0003900000 */
[----:B------:R-:W2:Y:S02]  /*a090*/  @!P1 SYNCS.PHASECHK.TRANS64 P1, [R0+URZ+0x2a0], R3 ;  /* 0x0002a003000095a7 */ /* 0x000ea400080210ff */
[----:B--2---:R-:W-:Y:S05]  /*a0a0*/  @!P1 BRA `(.L_x_134) ;  /* 0xfffffffc00ec9947 */ /* 0x004fea000383ffff */
[----:B------:R-:W-:Y:S05]  /*a0b0*/  BRA `(.L_x_133) ;  /* 0xffffffd000d87947 */ /* 0x000fea000383ffff */
.L_x_136:
[----:B------:R1:W1:Y:S02]  /*a0c0*/  SYNCS.PHASECHK.TRANS64.TRYWAIT P1, [R17+URZ+0x2e0], R4 ;  /* 0x0002e004110075a7 */ /* 0x00026400080211ff */
[----:B-1----:R-:W-:Y:S05]  /*a0d0*/  @!P1 NANOSLEEP.SYNCS 0x989680 ;  /* 0x009896800000995d */ /* 0x002fea0003900000 */
[----:B------:R-:W1:Y:S02]  /*a0e0*/  @!P1 SYNCS.PHASECHK.TRANS64 P1, [R17+URZ+0x2e0], R4 ;  /* 0x0002e004110095a7 */ /* 0x000e6400080210ff */
[----:B-1----:R-:W-:Y:S05]  /*a0f0*/  @!P1 BRA `(.L_x_136) ;  /* 0xfffffffc00f09947 */ /* 0x002fea000383ffff */
[----:B------:R-:W-:Y:S05]  /*a100*/  BRA `(.L_x_135) ;  /* 0xffffffd400307947 */ /* 0x000fea000383ffff */
        .weak           $__internal_0_$__cuda_sm10x_tcgen05_guardrail_trap_col_being_dealloced_not_returned_by_alloc
        .type           $__internal_0_$__cuda_sm10x_tcgen05_guardrail_trap_col_being_dealloced_not_returned_by_alloc,@function
        .size           $__internal_0_$__cuda_sm10x_tcgen05_guardrail_trap_col_being_dealloced_not_returned_by_alloc,($__internal_1_$__cuda_sm10x_tcgen05_guardrail_trap_phase_invalid_during_alloc - $__internal_0_$__cuda_sm10x_tcgen05_guardrail_trap_col_being_dealloced_not_returned_by_alloc)
$__internal_0_$__cuda_sm10x_tcgen05_guardrail_trap_col_being_dealloced_not_returned_by_alloc:
[----:B------:R-:W-:Y:S05]  /*a110*/  BPT.TRAP 0x1 ;  /* 0x000000040000795c */ /* 0x000fea0000300000 */
[----:B------:R-:W-:-:S04]  /*a120*/  HFMA2 R3, -RZ, RZ, 0, 0 ;  /* 0x00000000ff037431 */ /* 0x000fc800000001ff */
[----:B------:R-:W-:Y:S05]  /*a130*/  RET.REL.NODEC R2 `(_ZN7cutlass13device_kernelINS_4gemm6kernel13GemmUniversalIN4cute5tupleIJiiiiEEENS1_10collective13CollectiveMmaINS1_35MainloopSm100TmaUmmaWarpSpecializedILi42ELi2ELi4ENS5_IJNS4_1CILi2EEENSA_ILi1EEESC_EEEEENS5_IJNSA_ILi64EEENSA_ILi96EEENSA_ILi32EEEEEEaNS5_IJlSC_lEEEaSJ_NS4_8TiledMMAINS4_8MMA_AtomIJNS4_15SM100_MMA_S8_SSIaaiLi64ELi96ELNS4_4UMMA5MajorE0ELSO_0ELNSN_8SaturateE0EEEEEENS4_6LayoutINS5_IJSC_SC_SC_EEENS5_IJNSA_ILi0EEESU_SU_EEEEENS5_IJNS4_10UnderscoreESX_SX_EEEEENS4_13SM90_TMA_LOADENS4_14ComposedLayoutINS4_7SwizzleILi1ELi4ELi3EEENS4_18smem_ptr_flag_bitsILi8EEENSS_INS5_IJNSA_ILi8EEESH_EEENS5_IJSH_SC_EEEEEEEvNS4_8identityENS4_23SM90_TMA_LOAD_MULTICASTES1A_vS1B_EENS_8epilogue10collective18CollectiveEpilogueINS1E_23Sm100TmaWarpSpecializedILi1ELi1ELi48ELb0ELb0EEEJSI_NS5_IJNSS_ISF_SC_EENSS_ISG_SC_EEEEEaSJ_aSJ_NS1E_6fusion15FusionCallbacksIS1I_NS1M_17LinearCombinationIaiaiLNS_15FloatRoundStyleE2EEESI_S1L_JEEENS4_5SM1004TMEM4LOAD26SM100_TMEM_LOAD_16dp32b16xES10_S1A_NS4_39AutoVectorizingCopyWithAssumedAlignmentILi128EEENS4_14SM90_TMA_STOREES1A_S1X_S1X_EEEvvEEEEvNT_6ParamsE) ;  /* 0xffffff5c02b07950 */ /* 0x000fea0003c3ffff */
        .weak           $__internal_1_$__cuda_sm10x_tcgen05_guardrail_trap_phase_invalid_during_alloc
        .type           $__internal_1_$__cuda_sm10x_tcgen05_guardrail_trap_phase_invalid_during_alloc,@function
        .size           $__internal_1_$__cuda_sm10x_tcgen05_guardrail_trap_phase_invalid_during_alloc,($__internal_2_$__cuda_sm10x_tcgen05_guardrail_trap_unallocated_columns_being_dealloced - $__internal_1_$__cuda_sm10x_tcgen05_guardrail_trap_phase_invalid_during_alloc)
$__internal_1_$__cuda_sm10x_tcgen05_guardrail_trap_phase_invalid_during_alloc:
[----:B------:R-:W-:Y:S05]  /*a140*/  BPT.TRAP 0x1 ;  /* 0x000000040000795c */ /* 0x000fea0000300000 */
[----:B------:R-:W-:-:S04]  /*a150*/  MOV R5, 0x0 ;  /* 0x0000000000057802 */ /* 0x000fc80000000f00 */
[----:B------:R-:W-:Y:S05]  /*a160*/  RET.REL.NODEC R4 `(_ZN7cutlass13device_kernelINS_4gemm6kernel13GemmUniversalIN4cute5tupleIJiiiiEEENS1_10collective13CollectiveMmaINS1_35MainloopSm100TmaUmmaWarpSpecializedILi42ELi2ELi4ENS5_IJNS4_1CILi2EEENSA_ILi1EEESC_EEEEENS5_IJNSA_ILi64EEENSA_ILi96EEENSA_ILi32EEEEEEaNS5_IJlSC_lEEEaSJ_NS4_8TiledMMAINS4_8MMA_AtomIJNS4_15SM100_MMA_S8_SSIaaiLi64ELi96ELNS4_4UMMA5MajorE0ELSO_0ELNSN_8SaturateE0EEEEEENS4_6LayoutINS5_IJSC_SC_SC_EEENS5_IJNSA_ILi0EEESU_SU_EEEEENS5_IJNS4_10UnderscoreESX_SX_EEEEENS4_13SM90_TMA_LOADENS4_14ComposedLayoutINS4_7SwizzleILi1ELi4ELi3EEENS4_18smem_ptr_flag_bitsILi8EEENSS_INS5_IJNSA_ILi8EEESH_EEENS5_IJSH_SC_EEEEEEEvNS4_8identityENS4_23SM90_TMA_LOAD_MULTICASTES1A_vS1B_EENS_8epilogue10collective18CollectiveEpilogueINS1E_23Sm100TmaWarpSpecializedILi1ELi1ELi48ELb0ELb0EEEJSI_NS5_IJNSS_ISF_SC_EENSS_ISG_SC_EEEEEaSJ_aSJ_NS1E_6fusion15FusionCallbacksIS1I_NS1M_17LinearCombinationIaiaiLNS_15FloatRoundStyleE2EEESI_S1L_JEEENS4_5SM1004TMEM4LOAD26SM100_TMEM_LOAD_16dp32b16xES10_S1A_NS4_39AutoVectorizingCopyWithAssumedAlignmentILi128EEENS4_14SM90_TMA_STOREES1A_S1X_S1X_EEEvvEEEEvNT_6ParamsE) ;  /* 0xffffff5c04a47950 */ /* 0x000fea0003c3ffff */
        .weak           $__internal_2_$__cuda_sm10x_tcgen05_guardrail_trap_unallocated_columns_being_dealloced
        .type           $__internal_2_$__cuda_sm10x_tcgen05_guardrail_trap_unallocated_columns_being_dealloced,@function
        .size           $__internal_2_$__cuda_sm10x_tcgen05_guardrail_trap_unallocated_columns_being_dealloced,(.L_x_252 - $__internal_2_$__cuda_sm10x_tcgen05_guardrail_trap_unallocated_columns_being_dealloced)
$__internal_2_$__cuda_sm10x_tcgen05_guardrail_trap_unallocated_columns_being_dealloced:
[----:B------:R-:W-:Y:S05]  /*a170*/  BPT.TRAP 0x1 ;  /* 0x000000040000795c */ /* 0x000fea0000300000 */
[----:B------:R-:W-:-:S04]  /*a180*/  HFMA2 R3, -RZ, RZ, 0, 0 ;  /* 0x00000000ff037431 */ /* 0x000fc800000001ff */
[----:B------:R-:W-:Y:S05]  /*a190*/  RET.REL.NODEC R2 `(_ZN7cutlass13device_kernelINS_4gemm6kernel13GemmUniversalIN4cute5tupleIJiiiiEEENS1_10collective13CollectiveMmaINS1_35MainloopSm100TmaUmmaWarpSpecializedILi42ELi2ELi4ENS5_IJNS4_1CILi2EEENSA_ILi1EEESC_EEEEENS5_IJNSA_ILi64EEENSA_ILi96EEENSA_ILi32EEEEEEaNS5_IJlSC_lEEEaSJ_NS4_8TiledMMAINS4_8MMA_AtomIJNS4_15SM100_MMA_S8_SSIaaiLi64ELi96ELNS4_4UMMA5MajorE0ELSO_0ELNSN_8SaturateE0EEEEEENS4_6LayoutINS5_IJSC_SC_SC_EEENS5_IJNSA_ILi0EEESU_SU_EEEEENS5_IJNS4_10UnderscoreESX_SX_EEEEENS4_13SM90_TMA_LOADENS4_14ComposedLayoutINS4_7SwizzleILi1ELi4ELi3EEENS4_18smem_ptr_flag_bitsILi8EEENSS_INS5_IJNSA_ILi8EEESH_EEENS5_IJSH_SC_EEEEEEEvNS4_8identityENS4_23SM90_TMA_LOAD_MULTICASTES1A_vS1B_EENS_8epilogue10collective18CollectiveEpilogueINS1E_23Sm100TmaWarpSpecializedILi1ELi1ELi48ELb0ELb0EEEJSI_NS5_IJNSS_ISF_SC_EENSS_ISG_SC_EEEEEaSJ_aSJ_NS1E_6fusion15FusionCallbacksIS1I_NS1M_17LinearCombinationIaiaiLNS_15FloatRoundStyleE2EEESI_S1L_JEEENS4_5SM1004TMEM4LOAD26SM100_TMEM_LOAD_16dp32b16xES10_S1A_NS4_39AutoVectorizingCopyWithAssumedAlignmentILi128EEENS4_14SM90_TMA_STOREES1A_S1X_S1X_EEEvvEEEEvNT_6ParamsE) ;  /* 0xffffff5c02987950 */ /* 0x000fea0003c3ffff */
.L_x_251:
[----:B------:R-:W-:-:S00]  /*a1a0*/  BRA `(.L_x_251) ;  /* 0xfffffffc00fc7947 */ /* 0x000fc0000383ffff */
[----:B------:R-:W-:-:S00]  /*a1b0*/  NOP ;  /* 0x0000000000007918 */ /* 0x000fc00000000000 */
        /* <DEDUP_REMOVED lines=12> */
.L_x_252:


//--------------------- .nv.global.init           --------------------------
	.section	.nv.global.init,"aw",@progbits
.nv.global.init:
	.type		$str$27,@object
	.size		$str$27,($str$28 - $str$27)
$str$27:
        /*0000*/ 	.byte	0x28, 0x61, 0x64, 0x64, 0x72, 0x65, 0x73, 0x73, 0x20, 0x26, 0x20, 0x6d, 0x61, 0x73, 0x6b, 0x29
        /*0010*/ 	.byte	0x20, 0x3d, 0x3d, 0x20, 0x30, 0x00
	.type		$str$28,@object
	.size		$str$28,($str$26 - $str$28)
$str$28:
        /*0016*/ 	.byte	0x2f, 0x74, 0x6d, 0x70, 0x2f, 0x63, 0x75, 0x74, 0x6c, 0x61, 0x73, 0x73, 0x5f, 0x73, 0x77, 0x65
        /*0026*/ 	.byte	0x65, 0x70, 0x5f, 0x73, 0x72, 0x63, 0x2f, 0x69, 0x6e, 0x63, 0x6c, 0x75, 0x64, 0x65, 0x2f, 0x63
        /*0036*/ 	.byte	0x75, 0x74, 0x65, 0x2f, 0x70, 0x6f, 0x69, 0x6e, 0x74, 0x65, 0x72, 0x5f, 0x66, 0x6c, 0x61, 0x67
        /*0046*/ 	.byte	0x67, 0x65, 0x64, 0x2e, 0x68, 0x70, 0x70, 0x00
	.type		$str$26,@object
	.size		$str$26,($str$25 - $str$26)
$str$26:
        /*004e*/ 	.byte	0x2f, 0x74, 0x6d, 0x70, 0x2f, 0x63, 0x75, 0x74, 0x6c, 0x61, 0x73, 0x73, 0x5f, 0x73, 0x77, 0x65
        /*005e*/ 	.byte	0x65, 0x70, 0x5f, 0x73, 0x72, 0x63, 0x2f, 0x69, 0x6e, 0x63, 0x6c, 0x75, 0x64, 0x65, 0x2f, 0x63
        /*006e*/ 	.byte	0x75, 0x74, 0x65, 0x2f, 0x61, 0x74, 0x6f, 0x6d, 0x2f, 0x63, 0x6f, 0x70, 0x79, 0x5f, 0x74, 0x72
        /*007e*/ 	.byte	0x61, 0x69, 0x74, 0x73, 0x5f, 0x73, 0x6d, 0x31, 0x30, 0x30, 0x2e, 0x68, 0x70, 0x70, 0x00
	.type		$str$25,@object
	.size		$str$25,(__unnamed_1 - $str$25)
$str$25:
        /*008d*/ 	.byte	0x28, 0x28, 0x75, 0x69, 0x6e, 0x74, 0x33, 0x32, 0x5f, 0x74, 0x28, 0x74, 0x68, 0x72, 0x65, 0x61
        /*009d*/ 	.byte	0x64, 0x49, 0x64, 0x78, 0x2e, 0x78, 0x29, 0x20, 0x2f, 0x20, 0x33, 0x32, 0x29, 0x20, 0x25, 0x20
        /*00ad*/ 	.byte	0x34, 0x29, 0x20, 0x3d, 0x3d, 0x20, 0x28, 0x28, 0x28, 0x74, 0x6d, 0x65, 0x6d, 0x5f, 0x61, 0x64
        /*00bd*/ 	.byte	0x64, 0x72, 0x20, 0x3e, 0x3e, 0x20, 0x31, 0x36, 0x29, 0x20, 0x2f, 0x20, 0x33, 0x32, 0x29, 0x20
        /*00cd*/ 	.byte	0x25, 0x20, 0x34, 0x29, 0x00
	.type		__unnamed_1,@object
	.size		__unnamed_1,(__unnamed_2 - __unnamed_1)
__unnamed_1:
        /*00d2*/ 	.byte	0x61, 0x75, 0x74, 0x6f, 0x20, 0x63, 0x75, 0x74, 0x65, 0x3a, 0x3a, 0x61, 0x73, 0x5f, 0x70, 0x6f
        /* <DEDUP_REMOVED lines=24> */
        /*0262*/ 	.byte	0x3e, 0x3e, 0x5d, 0x00
	.type		__unnamed_2,@object
	.size		__unnamed_2,(.L_2 - __unnamed_2)
__unnamed_2:
        /* <DEDUP_REMOVED lines=37> */
        /*04b6*/ 	.byte	0x74, 0x65, 0x3a, 0x3a, 0x43, 0x3c, 0x30, 0x3e, 0x3e, 0x3e, 0x3e, 0x5d, 0x00
.L_2:


//--------------------- .nv.shared._ZN7cutlass13device_kernelINS_4gemm6kernel13GemmUniversalIN4cute5tupleIJiiiiEEENS1_10collective13CollectiveMmaINS1_35MainloopSm100TmaUmmaWarpSpecializedILi42ELi2ELi4ENS5_IJNS4_1CILi2EEENSA_ILi1EEESC_EEEEENS5_IJNSA_ILi64EEENSA_ILi96EEENSA_ILi32EEEEEEaNS5_IJlSC_lEEEaSJ_NS4_8TiledMMAINS4_8MMA_AtomIJNS4_15SM100_MMA_S8_SSIaaiLi64ELi96ELNS4_4UMMA5MajorE0ELSO_0ELNSN_8SaturateE0EEEEEENS4_6LayoutINS5_IJSC_SC_SC_EEENS5_IJNSA_ILi0EEESU_SU_EEEEENS5_IJNS4_10UnderscoreESX_SX_EEEEENS4_13SM90_TMA_LOADENS4_14ComposedLayoutINS4_7SwizzleILi1ELi4ELi3EEENS4_18smem_ptr_flag_bitsILi8EEENSS_INS5_IJNSA_ILi8EEESH_EEENS5_IJSH_SC_EEEEEEEvNS4_8identityENS4_23SM90_TMA_LOAD_MULTICASTES1A_vS1B_EENS_8epilogue10collective18CollectiveEpilogueINS1E_23Sm100TmaWarpSpecializedILi1ELi1ELi48ELb0ELb0EEEJSI_NS5_IJNSS_ISF_SC_EENSS_ISG_SC_EEEEEaSJ_aSJ_NS1E_6fusion15FusionCallbacksIS1I_NS1M_17LinearCombinationIaiaiLNS_15FloatRoundStyleE2EEESI_S1L_JEEENS4_5SM1004TMEM4LOAD26SM100_TMEM_LOAD_16dp32b16xES10_S1A_NS4_39AutoVectorizingCopyWithAssumedAlignmentILi128EEENS4_14SM90_TMA_STOREES1A_S1X_S1X_EEEvvEEEEvNT_6ParamsE --------------------------
	.section	.nv.shared._ZN7cutlass13device_kernelINS_4gemm6kernel13GemmUniversalIN4cute5tupleIJiiiiEEENS1_10collective13CollectiveMmaINS1_35MainloopSm100TmaUmmaWarpSpecializedILi42ELi2ELi4ENS5_IJNS4_1CILi2EEENSA_ILi1EEESC_EEEEENS5_IJNSA_ILi64EEENSA_ILi96EEENSA_ILi32EEEEEEaNS5_IJlSC_lEEEaSJ_NS4_8TiledMMAINS4_8MMA_AtomIJNS4_15SM100_MMA_S8_SSIaaiLi64ELi96ELNS4_4UMMA5MajorE0ELSO_0ELNSN_8SaturateE0EEEEEENS4_6LayoutINS5_IJSC_SC_SC_EEENS5_IJNSA_ILi0EEESU_SU_EEEEENS5_IJNS4_10UnderscoreESX_SX_EEEEENS4_13SM90_TMA_LOADENS4_14ComposedLayoutINS4_7SwizzleILi1ELi4ELi3EEENS4_18smem_ptr_flag_bitsILi8EEENSS_INS5_IJNSA_ILi8EEESH_EEENS5_IJSH_SC_EEEEEEEvNS4_8identityENS4_23SM90_TMA_LOAD_MULTICASTES1A_vS1B_EENS_8epilogue10collective18CollectiveEpilogueINS1E_23Sm100TmaWarpSpecializedILi1ELi1ELi48ELb0ELb0EEEJSI_NS5_IJNSS_ISF_SC_EENSS_ISG_SC_EEEEEaSJ_aSJ_NS1E_6fusion15FusionCallbacksIS1I_NS1M_17LinearCombinationIaiaiLNS_15FloatRoundStyleE2EEESI_S1L_JEEENS4_5SM1004TMEM4LOAD26SM100_TMEM_LOAD_16dp32b16xES10_S1A_NS4_39AutoVectorizingCopyWithAssumedAlignmentILi128EEENS4_14SM90_TMA_STOREES1A_S1X_S1X_EEEvvEEEEvNT_6ParamsE,"aw",@nobits
	.sectionflags	@""
	.align	16
	.zero		1024


//--------------------- .nv.shared.reserved.0     --------------------------
	.section	.nv.shared.reserved.0,"aw",@nobits
	.weak		__nv_reservedSMEM_offset_0_alias
	.size		__nv_reservedSMEM_offset_0_alias, 0, 64
	.other		__nv_reservedSMEM_offset_0_alias,@"STO_CUDA_RESERVED_SHARED STV_DEFAULT"
__nv_reservedSMEM_offset_0_alias:
	.zero		0
.nv.shared.reserved.0:
	.zero		64
	.weak		__nv_reservedSMEM_tcgen05_partition
	.type		__nv_reservedSMEM_tcgen05_partition,@object
	.size		__nv_reservedSMEM_tcgen05_partition,(.L_0 - __nv_reservedSMEM_tcgen05_partition)
__nv_reservedSMEM_tcgen05_partition:
	.zero		32
.L_0:


//--------------------- .nv.global                --------------------------
	.section	.nv.global,"aw",@nobits
.nv.global:
	.type		_ZN40_INTERNAL_8d470a6e_4_k_cu_3d68fffb_373894cute1_E,@object
	.size		_ZN40_INTERNAL_8d470a6e_4_k_cu_3d68fffb_373894cute1_E,(_ZN40_INTERNAL_8d470a6e_4_k_cu_3d68fffb_373894cuda3std3__45__cpo6cbeginE - _ZN40_INTERNAL_8d470a6e_4_k_cu_3d68fffb_373894cute1_E)
_ZN40_INTERNAL_8d470a6e_4_k_cu_3d68fffb_373894cute1_E:
	.zero		1
	.type		_ZN40_INTERNAL_8d470a6e_4_k_cu_3d68fffb_373894cuda3std3__45__cpo6cbeginE,@object
	.size		_ZN40_INTERNAL_8d470a6e_4_k_cu_3d68fffb_373894cuda3std3__45__cpo6cbeginE,(_ZN40_INTERNAL_8d470a6e_4_k_cu_3d68fffb_373894cuda3std3__48in_placeE - _ZN40_INTERNAL_8d470a6e_4_k_cu_3d68fffb_373894cuda3std3__45__cpo6cbeginE)
_ZN40_INTERNAL_8d470a6e_4_k_cu_3d68fffb_373894cuda3std3__45__cpo6cbeginE:
	.zero		1
	.type		_ZN40_INTERNAL_8d470a6e_4_k_cu_3d68fffb_373894cuda3std3__48in_placeE,@object
	.size		_ZN40_INTERNAL_8d470a6e_4_k_cu_3d68fffb_373894cuda3std3__48in_placeE,(_ZN40_INTERNAL_8d470a6e_4_k_cu_3d68fffb_373894cuda3std6ranges3__45__cpo9iter_moveE - _ZN40_INTERNAL_8d470a6e_4_k_cu_3d68fffb_373894cuda3std3__48in_placeE)
_ZN40_INTERNAL_8d470a6e_4_k_cu_3d68fffb_373894cuda3std3__48in_placeE:
	.zero		1
	.type		_ZN40_INTERNAL_8d470a6e_4_k_cu_3d68fffb_373894cuda3std6ranges3__45__cpo9iter_moveE,@object
	.size		_ZN40_INTERNAL_8d470a6e_4_k_cu_3d68fffb_373894cuda3std6ranges3__45__cpo9iter_moveE,(_ZN40_INTERNAL_8d470a6e_4_k_cu_3d68fffb_373894cuda3std3__45__cpo5beginE - _ZN40_INTERNAL_8d470a6e_4_k_cu_3d68fffb_373894cuda3std6ranges3__45__cpo9iter_moveE)
_ZN40_INTERNAL_8d470a6e_4_k_cu_3d68fffb_373894cuda3std6ranges3__45__cpo9iter_moveE:
	.zero		1
	.type		_ZN40_INTERNAL_8d470a6e_4_k_cu_3d68fffb_373894cuda3std3__45__cpo5beginE,@object
	.size		_ZN40_INTERNAL_8d470a6e_4_k_cu_3d68fffb_373894cuda3std3__45__cpo5beginE,(_ZN40_INTERNAL_8d470a6e_4_k_cu_3d68fffb_373894cuda3std3__442_GLOBAL__N__8d470a6e_4_k_cu_3d68fffb_373896ignoreE - _ZN40_INTERNAL_8d470a6e_4_k_cu_3d68fffb_373894cuda3std3__45__cpo5beginE)
_ZN40_INTERNAL_8d470a6e_4_k_cu_3d68fffb_373894cuda3std3__45__cpo5beginE:
	.zero		1
	.type		_ZN40_INTERNAL_8d470a6e_4_k_cu_3d68fffb_373894cuda3std3__442_GLOBAL__N__8d470a6e_4_k_cu_3d68fffb_373896ignoreE,@object
	.size		_ZN40_INTERNAL_8d470a6e_4_k_cu_3d68fffb_373894cuda3std3__442_GLOBAL__N__8d470a6e_4_k_cu_3d68fffb_373896ignoreE,(_ZN40_INTERNAL_8d470a6e_4_k_cu_3d68fffb_373894cute7productE - _ZN40_INTERNAL_8d470a6e_4_k_cu_3d68fffb_373894cuda3std3__442_GLOBAL__N__8d470a6e_4_k_cu_3d68fffb_373896ignoreE)
_ZN40_INTERNAL_8d470a6e_4_k_cu_3d68fffb_373894cuda3std3__442_GLOBAL__N__8d470a6e_4_k_cu_3d68fffb_373896ignoreE:
	.zero		1
	.type		_ZN40_INTERNAL_8d470a6e_4_k_cu_3d68fffb_373894cute7productE,@object
	.size		_ZN40_INTERNAL_8d470a6e_4_k_cu_3d68fffb_373894cute7productE,(_ZN40_INTERNAL_8d470a6e_4_k_cu_3d68fffb_373894cuda3std3__45__cpo3endE - _ZN40_INTERNAL_8d470a6e_4_k_cu_3d68fffb_373894cute7productE)
_ZN40_INTERNAL_8d470a6e_4_k_cu_3d68fffb_373894cute7productE:
	.zero		1
	.type		_ZN40_INTERNAL_8d470a6e_4_k_cu_3d68fffb_373894cuda3std3__45__cpo3endE,@object
	.size		_ZN40_INTERNAL_8d470a6e_4_k_cu_3d68fffb_373894cuda3std3__45__cpo3endE,(_ZN40_INTERNAL_8d470a6e_4_k_cu_3d68fffb_373894cuda3std3__419piecewise_constructE - _ZN40_INTERNAL_8d470a6e_4_k_cu_3d68fffb_373894cuda3std3__45__cpo3endE)
_ZN40_INTERNAL_8d470a6e_4_k_cu_3d68fffb_373894cuda3std3__45__cpo3endE:
	.zero		1
	.type		_ZN40_INTERNAL_8d470a6e_4_k_cu_3d68fffb_373894cuda3std3__419piecewise_constructE,@object
	.size		_ZN40_INTERNAL_8d470a6e_4_k_cu_3d68fffb_373894cuda3std3__419piecewise_constructE,(_ZN40_INTERNAL_8d470a6e_4_k_cu_3d68fffb_373894cuda3std3__45__cpo4cendE - _ZN40_INTERNAL_8d470a6e_4_k_cu_3d68fffb_373894cuda3std3__419piecewise_constructE)
_ZN40_INTERNAL_8d470a6e_4_k_cu_3d68fffb_373894cuda3std3__419piecewise_constructE:
	.zero		1
	.type		_ZN40_INTERNAL_8d470a6e_4_k_cu_3d68fffb_373894cuda3std3__45__cpo4cendE,@object
	.size		_ZN40_INTERNAL_8d470a6e_4_k_cu_3d68fffb_373894cuda3std3__45__cpo4cendE,(_ZN40_INTERNAL_8d470a6e_4_k_cu_3d68fffb_373894cuda3std6ranges3__45__cpo4swapE - _ZN40_INTERNAL_8d470a6e_4_k_cu_3d68fffb_373894cuda3std3__45__cpo4cendE)
_ZN40_INTERNAL_8d470a6e_4_k_cu_3d68fffb_373894cuda3std3__45__cpo4cendE:
	.zero		1
	.type		_ZN40_INTERNAL_8d470a6e_4_k_cu_3d68fffb_373894cuda3std6ranges3__45__cpo4swapE,@object
	.size		_ZN40_INTERNAL_8d470a6e_4_k_cu_3d68fffb_373894cuda3std6ranges3__45__cpo4swapE,(.L_10 - _ZN40_INTERNAL_8d470a6e_4_k_cu_3d68fffb_373894cuda3std6ranges3__45__cpo4swapE)
_ZN40_INTERNAL_8d470a6e_4_k_cu_3d68fffb_373894cuda3std6ranges3__45__cpo4swapE:
	.zero		1
.L_10:


//--------------------- .nv.constant0._ZN7cutlass13device_kernelINS_4gemm6kernel13GemmUniversalIN4cute5tupleIJiiiiEEENS1_10collective13CollectiveMmaINS1_35MainloopSm100TmaUmmaWarpSpecializedILi42ELi2ELi4ENS5_IJNS4_1CILi2EEENSA_ILi1EEESC_EEEEENS5_IJNSA_ILi64EEENSA_ILi96EEENSA_ILi32EEEEEEaNS5_IJlSC_lEEEaSJ_NS4_8TiledMMAINS4_8MMA_AtomIJNS4_15SM100_MMA_S8_SSIaaiLi64ELi96ELNS4_4UMMA5MajorE0ELSO_0ELNSN_8SaturateE0EEEEEENS4_6LayoutINS5_IJSC_SC_SC_EEENS5_IJNSA_ILi0EEESU_SU_EEEEENS5_IJNS4_10UnderscoreESX_SX_EEEEENS4_13SM90_TMA_LOADENS4_14ComposedLayoutINS4_7SwizzleILi1ELi4ELi3EEENS4_18smem_ptr_flag_bitsILi8EEENSS_INS5_IJNSA_ILi8EEESH_EEENS5_IJSH_SC_EEEEEEEvNS4_8identityENS4_23SM90_TMA_LOAD_MULTICASTES1A_vS1B_EENS_8epilogue10collective18CollectiveEpilogueINS1E_23Sm100TmaWarpSpecializedILi1ELi1ELi48ELb0ELb0EEEJSI_NS5_IJNSS_ISF_SC_EENSS_ISG_SC_EEEEEaSJ_aSJ_NS1E_6fusion15FusionCallbacksIS1I_NS1M_17LinearCombinationIaiaiLNS_15FloatRoundStyleE2EEESI_S1L_JEEENS4_5SM1004TMEM4LOAD26SM100_TMEM_LOAD_16dp32b16xES10_S1A_NS4_39AutoVectorizingCopyWithAssumedAlignmentILi128EEENS4_14SM90_TMA_STOREES1A_S1X_S1X_EEEvvEEEEvNT_6ParamsE --------------------------
	.section	.nv.constant0._ZN7cutlass13device_kernelINS_4gemm6kernel13GemmUniversalIN4cute5tupleIJiiiiEEENS1_10collective13CollectiveMmaINS1_35MainloopSm100TmaUmmaWarpSpecializedILi42ELi2ELi4ENS5_IJNS4_1CILi2EEENSA_ILi1EEESC_EEEEENS5_IJNSA_ILi64EEENSA_ILi96EEENSA_ILi32EEEEEEaNS5_IJlSC_lEEEaSJ_NS4_8TiledMMAINS4_8MMA_AtomIJNS4_15SM100_MMA_S8_SSIaaiLi64ELi96ELNS4_4UMMA5MajorE0ELSO_0ELNSN_8SaturateE0EEEEEENS4_6LayoutINS5_IJSC_SC_SC_EEENS5_IJNSA_ILi0EEESU_SU_EEEEENS5_IJNS4_10UnderscoreESX_SX_EEEEENS4_13SM90_TMA_LOADENS4_14ComposedLayoutINS4_7SwizzleILi1ELi4ELi3EEENS4_18smem_ptr_flag_bitsILi8EEENSS_INS5_IJNSA_ILi8EEESH_EEENS5_IJSH_SC_EEEEEEEvNS4_8identityENS4_23SM90_TMA_LOAD_MULTICASTES1A_vS1B_EENS_8epilogue10collective18CollectiveEpilogueINS1E_23Sm100TmaWarpSpecializedILi1ELi1ELi48ELb0ELb0EEEJSI_NS5_IJNSS_ISF_SC_EENSS_ISG_SC_EEEEEaSJ_aSJ_NS1E_6fusion15FusionCallbacksIS1I_NS1M_17LinearCombinationIaiaiLNS_15FloatRoundStyleE2EEESI_S1L_JEEENS4_5SM1004TMEM4LOAD26SM100_TMEM_LOAD_16dp32b16xES10_S1A_NS4_39AutoVectorizingCopyWithAssumedAlignmentILi128EEENS4_14SM90_TMA_STOREES1A_S1X_S1X_EEEvvEEEEvNT_6ParamsE,"a",@progbits
	.sectionflags	@""
	.align	4
.nv.constant0._ZN7cutlass13device_kernelINS_4gemm6kernel13GemmUniversalIN4cute5tupleIJiiiiEEENS1_10collective13CollectiveMmaINS1_35MainloopSm100TmaUmmaWarpSpecializedILi42ELi2ELi4ENS5_IJNS4_1CILi2EEENSA_ILi1EEESC_EEEEENS5_IJNSA_ILi64EEENSA_ILi96EEENSA_ILi32EEEEEEaNS5_IJlSC_lEEEaSJ_NS4_8TiledMMAINS4_8MMA_AtomIJNS4_15SM100_MMA_S8_SSIaaiLi64ELi96ELNS4_4UMMA5MajorE0ELSO_0ELNSN_8SaturateE0EEEEEENS4_6LayoutINS5_IJSC_SC_SC_EEENS5_IJNSA_ILi0EEESU_SU_EEEEENS5_IJNS4_10UnderscoreESX_SX_EEEEENS4_13SM90_TMA_LOADENS4_14ComposedLayoutINS4_7SwizzleILi1ELi4ELi3EEENS4_18smem_ptr_flag_bitsILi8EEENSS_INS5_IJNSA_ILi8EEESH_EEENS5_IJSH_SC_EEEEEEEvNS4_8identityENS4_23SM90_TMA_LOAD_MULTICASTES1A_vS1B_EENS_8epilogue10collective18CollectiveEpilogueINS1E_23Sm100TmaWarpSpecializedILi1ELi1ELi48ELb0ELb0EEEJSI_NS5_IJNSS_ISF_SC_EENSS_ISG_SC_EEEEEaSJ_aSJ_NS1E_6fusion15FusionCallbacksIS1I_NS1M_17LinearCombinationIaiaiLNS_15FloatRoundStyleE2EEESI_S1L_JEEENS4_5SM1004TMEM4LOAD26SM100_TMEM_LOAD_16dp32b16xES10_S1A_NS4_39AutoVectorizingCopyWithAssumedAlignmentILi128EEENS4_14SM90_TMA_STOREES1A_S1X_S1X_EEEvvEEEEvNT_6ParamsE:
	.zero		2944


//--------------------- SYMBOLS --------------------------

	.type		.nv.reservedSmem.offset0,@object
	.size		.nv.reservedSmem.offset0,0x4
	.type		.nv.reservedSmem.cap,@object
	.size		.nv.reservedSmem.cap,0x4
	.type		__assertfail,@function
